// auto-generated by cutlass_sweep.gemm — config: {"arch": "sm_90", "cluster_m": 2, "cluster_n": 2, "dtype": "bf16", "stages": 4, "tile_k": 128, "tile_m": 128, "tile_n": 256}
#include "cutlass/cutlass.h"
#include "cutlass/gemm/collective/collective_builder.hpp"
#include "cutlass/gemm/device/gemm_universal_adapter.h"
#include "cutlass/gemm/kernel/gemm_universal.hpp"
#include "cutlass/epilogue/collective/collective_builder.hpp"

using ElemA = cutlass::bfloat16_t;
using ElemB = cutlass::bfloat16_t;
using ElemCD = cutlass::bfloat16_t;
using Acc  = float;
using TileShape    = cute::Shape<cute::_128, cute::_256, cute::_128>;
using ClusterShape = cute::Shape<cute::_2, cute::_2, cute::_1>;

using CollectiveEpilogue = typename cutlass::epilogue::collective::CollectiveBuilder<
    cutlass::arch::Sm90, cutlass::arch::OpClassTensorOp,
    TileShape, ClusterShape,
    cutlass::epilogue::collective::EpilogueTileAuto,
    Acc, Acc,
    ElemCD, cutlass::layout::RowMajor, 128 / cutlass::sizeof_bits<ElemCD>::value,
    ElemCD, cutlass::layout::RowMajor, 128 / cutlass::sizeof_bits<ElemCD>::value,
    cutlass::epilogue::collective::EpilogueScheduleAuto
  >::CollectiveOp;

using CollectiveMainloop = typename cutlass::gemm::collective::CollectiveBuilder<
    cutlass::arch::Sm90, cutlass::arch::OpClassTensorOp,
    ElemA, cutlass::layout::RowMajor, 128 / cutlass::sizeof_bits<ElemA>::value,
    ElemB, cutlass::layout::ColumnMajor, 128 / cutlass::sizeof_bits<ElemB>::value,
    Acc,
    TileShape, ClusterShape,
    cutlass::gemm::collective::StageCount<4>,
    cutlass::gemm::collective::KernelScheduleAuto
  >::CollectiveOp;

using GemmKernel = cutlass::gemm::kernel::GemmUniversal<
    cute::Shape<int,int,int,int>,
    CollectiveMainloop,
    CollectiveEpilogue
>;
using Gemm = cutlass::gemm::device::GemmUniversalAdapter<GemmKernel>;

// Force the device kernel symbol into the cubin without needing a host main.
auto* _anchor = &cutlass::device_kernel<GemmKernel>;


// ===== COMPILED SASS (sm_90a) =====

	.target	sm_90a

	.elftype	@"ET_EXEC"


//--------------------- .note.nv.tkinfo           --------------------------
	.section	.note.nv.tkinfo,"",@"SHT_NOTE"
	.sectionflags	@"SHF_NOTE_NV_TKINFO"
	.tkinfo
        /*0018*/ 	.word	0x00000002
        /*0030*/ 	.string	""
        /*0030*/ 	.string	"ptxas"
        /*0030*/ 	.string	"Cuda compilation tools, release 13.0, V13.0.88"
        /*0030*/ 	.string	"Build cuda_13.0.r13.0/compiler.36424714_0"
        /*0030*/ 	.string	"-arch sm_90a -m 64 "



//--------------------- .note.nv.cuinfo           --------------------------
	.section	.note.nv.cuinfo,"",@"SHT_NOTE"
	.sectionflags	@"SHF_NOTE_NV_CUINFO"
        /*0018*/ 	.short	0x0002
        /*001a*/ 	.short	0x005a
        /*001c*/ 	.short	0x0082
	.zero		2


//--------------------- .nv.info                  --------------------------
	.section	.nv.info,"",@"SHT_CUDA_INFO"
	.align	4


	//----- nvinfo : EIATTR_REGCOUNT
	.align		4
        /*0000*/ 	.byte	0x04, 0x2f
        /*0002*/ 	.short	(.L_15 - .L_14)
	.align		4
.L_14:
        /*0004*/ 	.word	index@(_ZN7cutlass13device_kernelINS_4gemm6kernel13GemmUniversalIN4cute5tupleIJiiiiEEENS1_10collective13CollectiveMmaINS1_34MainloopSm90TmaGmmaWarpSpecializedILi4ENS5_IJNS4_1CILi2EEESB_NSA_ILi1EEEEEENS1_35KernelTmaWarpSpecializedCooperativeEEENS5_IJNSA_ILi128EEENSA_ILi256EEESG_EEENS_10bfloat16_tENS5_IJlSC_lEEESJ_SK_NS4_8TiledMMAINS4_8MMA_AtomIJNS4_4SM904GMMA28MMA_64x256x16_F32BF16BF16_SSILNSO_5MajorE0ELSQ_0ELNSO_7ScaleInE1ELSR_1EEEEEENS4_6LayoutINS5_IJSB_SC_SC_EEENS5_IJSC_NSA_ILi0EEESW_EEEEENS5_IJNS4_10UnderscoreESZ_SZ_EEEEENS4_23SM90_TMA_LOAD_MULTICASTENS4_14ComposedLayoutINS4_7SwizzleILi3ELi4ELi3EEENS4_18smem_ptr_flag_bitsILi16EEENSU_INS5_IJNSA_ILi8EEENSA_ILi64EEEEEENS5_IJS19_SC_EEEEEEEvNS4_8identityES12_S1D_vS1E_EENS_8epilogue10collective6detail29Sm90TmaWarpSpecializedAdapterINS1H_15DefaultEpilogueISJ_SK_SK_NS1G_6thread17LinearCombinationISJ_Li1EffLNS1L_9ScaleType4KindE0ELNS_15FloatRoundStyleE2ESJ_EENS1_15EpilogueDefaultEEEEEvvEEEEvNT_6ParamsE)
        /*0008*/ 	.word	0x000000a8


	//----- nvinfo : EIATTR_FRAME_SIZE
	.align		4
.L_15:
        /*000c*/ 	.byte	0x04, 0x11
        /*000e*/ 	.short	(.L_17 - .L_16)
	.align		4
.L_16:
        /*0010*/ 	.word	index@(_ZN7cutlass13device_kernelINS_4gemm6kernel13GemmUniversalIN4cute5tupleIJiiiiEEENS1_10collective13CollectiveMmaINS1_34MainloopSm90TmaGmmaWarpSpecializedILi4ENS5_IJNS4_1CILi2EEESB_NSA_ILi1EEEEEENS1_35KernelTmaWarpSpecializedCooperativeEEENS5_IJNSA_ILi128EEENSA_ILi256EEESG_EEENS_10bfloat16_tENS5_IJlSC_lEEESJ_SK_NS4_8TiledMMAINS4_8MMA_AtomIJNS4_4SM904GMMA28MMA_64x256x16_F32BF16BF16_SSILNSO_5MajorE0ELSQ_0ELNSO_7ScaleInE1ELSR_1EEEEEENS4_6LayoutINS5_IJSB_SC_SC_EEENS5_IJSC_NSA_ILi0EEESW_EEEEENS5_IJNS4_10UnderscoreESZ_SZ_EEEEENS4_23SM90_TMA_LOAD_MULTICASTENS4_14ComposedLayoutINS4_7SwizzleILi3ELi4ELi3EEENS4_18smem_ptr_flag_bitsILi16EEENSU_INS5_IJNSA_ILi8EEENSA_ILi64EEEEEENS5_IJS19_SC_EEEEEEEvNS4_8identityES12_S1D_vS1E_EENS_8epilogue10collective6detail29Sm90TmaWarpSpecializedAdapterINS1H_15DefaultEpilogueISJ_SK_SK_NS1G_6thread17LinearCombinationISJ_Li1EffLNS1L_9ScaleType4KindE0ELNS_15FloatRoundStyleE2ESJ_EENS1_15EpilogueDefaultEEEEEvvEEEEvNT_6ParamsE)
        /*0014*/ 	.word	0x00000000


	//----- nvinfo : EIATTR_MIN_STACK_SIZE
	.align		4
.L_17:
        /*0018*/ 	.byte	0x04, 0x12
        /*001a*/ 	.short	(.L_19 - .L_18)
	.align		4
.L_18:
        /*001c*/ 	.word	index@(_ZN7cutlass13device_kernelINS_4gemm6kernel13GemmUniversalIN4cute5tupleIJiiiiEEENS1_10collective13CollectiveMmaINS1_34MainloopSm90TmaGmmaWarpSpecializedILi4ENS5_IJNS4_1CILi2EEESB_NSA_ILi1EEEEEENS1_35KernelTmaWarpSpecializedCooperativeEEENS5_IJNSA_ILi128EEENSA_ILi256EEESG_EEENS_10bfloat16_tENS5_IJlSC_lEEESJ_SK_NS4_8TiledMMAINS4_8MMA_AtomIJNS4_4SM904GMMA28MMA_64x256x16_F32BF16BF16_SSILNSO_5MajorE0ELSQ_0ELNSO_7ScaleInE1ELSR_1EEEEEENS4_6LayoutINS5_IJSB_SC_SC_EEENS5_IJSC_NSA_ILi0EEESW_EEEEENS5_IJNS4_10UnderscoreESZ_SZ_EEEEENS4_23SM90_TMA_LOAD_MULTICASTENS4_14ComposedLayoutINS4_7SwizzleILi3ELi4ELi3EEENS4_18smem_ptr_flag_bitsILi16EEENSU_INS5_IJNSA_ILi8EEENSA_ILi64EEEEEENS5_IJS19_SC_EEEEEEEvNS4_8identityES12_S1D_vS1E_EENS_8epilogue10collective6detail29Sm90TmaWarpSpecializedAdapterINS1H_15DefaultEpilogueISJ_SK_SK_NS1G_6thread17LinearCombinationISJ_Li1EffLNS1L_9ScaleType4KindE0ELNS_15FloatRoundStyleE2ESJ_EENS1_15EpilogueDefaultEEEEEvvEEEEvNT_6ParamsE)
        /*0020*/ 	.word	0x00000000
.L_19:


//--------------------- .nv.compat                --------------------------
	.section	.nv.compat,"",@"SHT_CUDA_COMPAT_INFO"
	.align	4
        /*0000*/ 	.byte	0x02, 0x09, 0x01, 0x00, 0x02, 0x02, 0x04, 0x00, 0x02, 0x05, 0x05, 0x00, 0x03, 0x07, 0x01, 0x01
        /*0010*/ 	.byte	0x02, 0x03, 0x01, 0x00, 0x02, 0x06, 0x01, 0x00, 0x04, 0x0b, 0x08, 0x00, 0x00, 0x00, 0x00, 0x00
        /*0020*/ 	.byte	0x00, 0x00, 0x00, 0x00


//--------------------- .nv.info._ZN7cutlass13device_kernelINS_4gemm6kernel13GemmUniversalIN4cute5tupleIJiiiiEEENS1_10collective13CollectiveMmaINS1_34MainloopSm90TmaGmmaWarpSpecializedILi4ENS5_IJNS4_1CILi2EEESB_NSA_ILi1EEEEEENS1_35KernelTmaWarpSpecializedCooperativeEEENS5_IJNSA_ILi128EEENSA_ILi256EEESG_EEENS_10bfloat16_tENS5_IJlSC_lEEESJ_SK_NS4_8TiledMMAINS4_8MMA_AtomIJNS4_4SM904GMMA28MMA_64x256x16_F32BF16BF16_SSILNSO_5MajorE0ELSQ_0ELNSO_7ScaleInE1ELSR_1EEEEEENS4_6LayoutINS5_IJSB_SC_SC_EEENS5_IJSC_NSA_ILi0EEESW_EEEEENS5_IJNS4_10UnderscoreESZ_SZ_EEEEENS4_23SM90_TMA_LOAD_MULTICASTENS4_14ComposedLayoutINS4_7SwizzleILi3ELi4ELi3EEENS4_18smem_ptr_flag_bitsILi16EEENSU_INS5_IJNSA_ILi8EEENSA_ILi64EEEEEENS5_IJS19_SC_EEEEEEEvNS4_8identityES12_S1D_vS1E_EENS_8epilogue10collective6detail29Sm90TmaWarpSpecializedAdapterINS1H_15DefaultEpilogueISJ_SK_SK_NS1G_6thread17LinearCombinationISJ_Li1EffLNS1L_9ScaleType4KindE0ELNS_15FloatRoundStyleE2ESJ_EENS1_15EpilogueDefaultEEEEEvvEEEEvNT_6ParamsE --------------------------
	.section	.nv.info._ZN7cutlass13device_kernelINS_4gemm6kernel13GemmUniversalIN4cute5tupleIJiiiiEEENS1_10collective13CollectiveMmaINS1_34MainloopSm90TmaGmmaWarpSpecializedILi4ENS5_IJNS4_1CILi2EEESB_NSA_ILi1EEEEEENS1_35KernelTmaWarpSpecializedCooperativeEEENS5_IJNSA_ILi128EEENSA_ILi256EEESG_EEENS_10bfloat16_tENS5_IJlSC_lEEESJ_SK_NS4_8TiledMMAINS4_8MMA_AtomIJNS4_4SM904GMMA28MMA_64x256x16_F32BF16BF16_SSILNSO_5MajorE0ELSQ_0ELNSO_7ScaleInE1ELSR_1EEEEEENS4_6LayoutINS5_IJSB_SC_SC_EEENS5_IJSC_NSA_ILi0EEESW_EEEEENS5_IJNS4_10UnderscoreESZ_SZ_EEEEENS4_23SM90_TMA_LOAD_MULTICASTENS4_14ComposedLayoutINS4_7SwizzleILi3ELi4ELi3EEENS4_18smem_ptr_flag_bitsILi16EEENSU_INS5_IJNSA_ILi8EEENSA_ILi64EEEEEENS5_IJS19_SC_EEEEEEEvNS4_8identityES12_S1D_vS1E_EENS_8epilogue10collective6detail29Sm90TmaWarpSpecializedAdapterINS1H_15DefaultEpilogueISJ_SK_SK_NS1G_6thread17LinearCombinationISJ_Li1EffLNS1L_9ScaleType4KindE0ELNS_15FloatRoundStyleE2ESJ_EENS1_15EpilogueDefaultEEEEEvvEEEEvNT_6ParamsE,"",@"SHT_CUDA_INFO"
	.sectionflags	@""
	.align	4


	//----- nvinfo : EIATTR_CUDA_API_VERSION
	.align		4
        /*0000*/ 	.byte	0x04, 0x37
        /*0002*/ 	.short	(.L_21 - .L_20)
.L_20:
        /*0004*/ 	.word	0x00000082


	//----- nvinfo : EIATTR_KPARAM_INFO
	.align		4
.L_21:
        /*0008*/ 	.byte	0x04, 0x17
        /*000a*/ 	.short	(.L_23 - .L_22)
.L_22:
        /*000c*/ 	.word	0x00000000
        /*0010*/ 	.short	0x0000
        /*0012*/ 	.short	0x0070
        /*0014*/ 	.byte	0x00, 0xf0, 0x01, 0x10


	//----- nvinfo : EIATTR_SPARSE_MMA_MASK
	.align		4
.L_23:
        /*0018*/ 	.byte	0x03, 0x50
        /*001a*/ 	.short	0x0000


	//----- nvinfo : EIATTR_MAXREG_COUNT
	.align		4
        /*001c*/ 	.byte	0x03, 0x1b
        /*001e*/ 	.short	0x00a8


	//----- nvinfo : EIATTR_NUM_BARRIERS
	.align		4
        /*0020*/ 	.byte	0x02, 0x4c
        /*0022*/ 	.byte	0x01
	.zero		1


	//----- nvinfo : EIATTR_EXTERNS
	.align		4
        /*0024*/ 	.byte	0x04, 0x0f
        /*0026*/ 	.short	(.L_25 - .L_24)


	//   ....[0]....
	.align		4
.L_24:
        /*0028*/ 	.word	index@(__assertfail)


	//----- nvinfo : EIATTR_MERCURY_ISA_VERSION
	.align		4
.L_25:
        /*002c*/ 	.byte	0x03, 0x5f
        /*002e*/ 	.short	0x0101


	//----- nvinfo : EIATTR_INT_WARP_WIDE_INSTR_OFFSETS
	.align		4
        /*0030*/ 	.byte	0x04, 0x31
        /*0032*/ 	.short	(.L_27 - .L_26)


	//   ....[0]....
.L_26:
        /*0034*/ 	.word	0x00000480


	//   ....[1]....
        /*0038*/ 	.word	0x000004b0


	//   ....[2]....
        /*003c*/ 	.word	0x00000670


	//   ....[3]....
        /*0040*/ 	.word	0x00002130


	//----- nvinfo : EIATTR_COOP_GROUP_MASK_REGIDS
	.align		4
.L_27:
        /*0044*/ 	.byte	0x04, 0x29
        /*0046*/ 	.short	(.L_29 - .L_28)


	//   ....[0]....
.L_28:
        /*0048*/ 	.word	0xffffffff


	//   ....[1]....
        /*004c*/ 	.word	0xffffffff


	//   ....[2]....
        /*0050*/ 	.word	0xffffffff


	//   ....[3]....
        /*0054*/ 	.word	0xffffffff


	//   ....[4]....
        /*0058*/ 	.word	0xffffffff


	//   ....[5]....
        /*005c*/ 	.word	0xffffffff


	//----- nvinfo : EIATTR_COOP_GROUP_INSTR_OFFSETS
	.align		4
.L_29:
        /*0060*/ 	.byte	0x04, 0x28
        /*0062*/ 	.short	(.L_31 - .L_30)


	//   ....[0]....
.L_30:
        /*0064*/ 	.word	0x00000060


	//   ....[1]....
        /*0068*/ 	.word	0x00000070


	//   ....[2]....
        /*006c*/ 	.word	0x00000130


	//   ....[3]....
        /*0070*/ 	.word	0x000002d0


	//   ....[4]....
        /*0074*/ 	.word	0x000007f0


	//   ....[5]....
        /*0078*/ 	.word	0x00001240


	//----- nvinfo : EIATTR_REG_RECONFIG
	.align		4
.L_31:
        /*007c*/ 	.byte	0x01, 0x54
	.zero		2


	//----- nvinfo : EIATTR_SYSCALL_OFFSETS
	.align		4
        /*0080*/ 	.byte	0x04, 0x46
        /*0082*/ 	.short	(.L_33 - .L_32)


	//   ....[0]....
.L_32:
        /*0084*/ 	.word	0x00001400


	//----- nvinfo : EIATTR_MBARRIER_INSTR_OFFSETS
	.align		4
.L_33:
        /*0088*/ 	.byte	0x04, 0x39
        /*008a*/ 	.short	(.L_35 - .L_34)


	//   ....[0]....
.L_34:
        /*008c*/ 	.word	0x00000230
        /*0090*/ 	.word	0x000000ff
        /*0094*/ 	.word	0x00000000
        /*0098*/ 	.short	0x0100
        /*009a*/ 	.byte	0x08
	.zero		1


	//   ....[1]....
        /*009c*/ 	.word	0x00000240
        /*00a0*/ 	.word	0x000000ff
        /*00a4*/ 	.word	0x00000020
        /*00a8*/ 	.short	0x0100
        /*00aa*/ 	.byte	0x08
	.zero		1


	//   ....[2]....
        /*00ac*/ 	.word	0x00000250
        /*00b0*/ 	.word	0x000000ff
        /*00b4*/ 	.word	0x00000008
        /*00b8*/ 	.short	0x0100
        /*00ba*/ 	.byte	0x08
	.zero		1


	//   ....[3]....
        /*00bc*/ 	.word	0x00000260
        /*00c0*/ 	.word	0x000000ff
        /*00c4*/ 	.word	0x00000028
        /*00c8*/ 	.short	0x0100
        /*00ca*/ 	.byte	0x08
	.zero		1


	//   ....[4]....
        /*00cc*/ 	.word	0x00000270
        /*00d0*/ 	.word	0x000000ff
        /*00d4*/ 	.word	0x00000010
        /*00d8*/ 	.short	0x0100
        /*00da*/ 	.byte	0x08
	.zero		1


	//   ....[5]....
        /*00dc*/ 	.word	0x00000280
        /*00e0*/ 	.word	0x000000ff
        /*00e4*/ 	.word	0x00000030
        /*00e8*/ 	.short	0x0100
        /*00ea*/ 	.byte	0x08
	.zero		1


	//   ....[6]....
        /*00ec*/ 	.word	0x00000290
        /*00f0*/ 	.word	0x000000ff
        /*00f4*/ 	.word	0x00000018
        /*00f8*/ 	.short	0x0100
        /*00fa*/ 	.byte	0x08
	.zero		1


	//   ....[7]....
        /*00fc*/ 	.word	0x000002a0
        /*0100*/ 	.word	0x000000ff
        /*0104*/ 	.word	0x00000038
        /*0108*/ 	.short	0x0100
        /*010a*/ 	.byte	0x08
	.zero		1


	//   ....[8]....
        /*010c*/ 	.word	0x000006f0
        /*0110*/ 	.word	0x000000ff
        /*0114*/ 	.word	0x00000050
        /*0118*/ 	.short	0x0100
        /*011a*/ 	.byte	0x06
	.zero		1


	//   ....[9]....
        /*011c*/ 	.word	0x00000780
        /*0120*/ 	.word	0x000000ff
        /*0124*/ 	.word	0x00000058
        /*0128*/ 	.short	0x0100
        /*012a*/ 	.byte	0x06
	.zero		1


	//   ....[10]....
        /*012c*/ 	.word	0x000014c0
        /*0130*/ 	.word	0x00000003
        /*0134*/ 	.word	0x00000000
        /*0138*/ 	.short	0x010a
        /*013a*/ 	.byte	0x3f
	.zero		1


	//   ....[11]....
        /*013c*/ 	.word	0x00001500
        /*0140*/ 	.word	0x00000003
        /*0144*/ 	.word	0x00000000
        /*0148*/ 	.short	0x010a
        /*014a*/ 	.byte	0x3f
	.zero		1


	//   ....[12]....
        /*014c*/ 	.word	0x00001b00
        /*0150*/ 	.word	0x00000005
        /*0154*/ 	.word	0x00000000
        /*0158*/ 	.short	0x010a
        /*015a*/ 	.byte	0x3f
	.zero		1


	//   ....[13]....
        /*015c*/ 	.word	0x00001b40
        /*0160*/ 	.word	0x00000005
        /*0164*/ 	.word	0x00000000
        /*0168*/ 	.short	0x010a
        /*016a*/ 	.byte	0x3f
	.zero		1


	//   ....[14]....
        /*016c*/ 	.word	0x00001fd0
        /*0170*/ 	.word	0x00000005
        /*0174*/ 	.word	0x00000000
        /*0178*/ 	.short	0x0101
        /*017a*/ 	.byte	0x3f
	.zero		1


	//   ....[15]....
        /*017c*/ 	.word	0x000021b0
        /*0180*/ 	.word	0x00000003
        /*0184*/ 	.word	0x00000000
        /*0188*/ 	.short	0x0101
        /*018a*/ 	.byte	0x3f
	.zero		1


	//   ....[16]....
        /*018c*/ 	.word	0x0000b090
        /*0190*/ 	.word	0x00000014
        /*0194*/ 	.word	0x00000020
        /*0198*/ 	.short	0x010a
        /*019a*/ 	.byte	0x3f
	.zero		1


	//   ....[17]....
        /*019c*/ 	.word	0x0000b530
        /*01a0*/ 	.word	0x00000004
        /*01a4*/ 	.word	0x00000058
        /*01a8*/ 	.short	0x0101
        /*01aa*/ 	.byte	0x3f
	.zero		1


	//   ....[18]....
        /*01ac*/ 	.word	0x0000bc40
        /*01b0*/ 	.word	0x00000005
        /*01b4*/ 	.word	0x00000000
        /*01b8*/ 	.short	0x010a
        /*01ba*/ 	.byte	0x3f
	.zero		1


	//   ....[19]....
        /*01bc*/ 	.word	0x0000bcc0
        /*01c0*/ 	.word	0x00000007
        /*01c4*/ 	.word	0x00000000
        /*01c8*/ 	.short	0x010a
        /*01ca*/ 	.byte	0x3f
	.zero		1


	//   ....[20]....
        /*01cc*/ 	.word	0x0000bd50
        /*01d0*/ 	.word	0x00000006
        /*01d4*/ 	.word	0x00000000
        /*01d8*/ 	.short	0x010a
        /*01da*/ 	.byte	0x3f
	.zero		1


	//   ....[21]....
        /*01dc*/ 	.word	0x0000bde0
        /*01e0*/ 	.word	0x00000003
        /*01e4*/ 	.word	0x00000000
        /*01e8*/ 	.short	0x010a
        /*01ea*/ 	.byte	0x3f
	.zero		1


	//   ....[22]....
        /*01ec*/ 	.word	0x0000be40
        /*01f0*/ 	.word	0x00000003
        /*01f4*/ 	.word	0x00000000
        /*01f8*/ 	.short	0x010a
        /*01fa*/ 	.byte	0x3f
	.zero		1


	//   ....[23]....
        /*01fc*/ 	.word	0x0000be90
        /*0200*/ 	.word	0x00000005
        /*0204*/ 	.word	0x00000000
        /*0208*/ 	.short	0x010a
        /*020a*/ 	.byte	0x3f
	.zero		1


	//   ....[24]....
        /*020c*/ 	.word	0x0000bf60
        /*0210*/ 	.word	0x00000014
        /*0214*/ 	.word	0x00000020
        /*0218*/ 	.short	0x010a
        /*021a*/ 	.byte	0x3f
	.zero		1


	//   ....[25]....
        /*021c*/ 	.word	0x0000c030
        /*0220*/ 	.word	0x00000005
        /*0224*/ 	.word	0x00000000
        /*0228*/ 	.short	0x010a
        /*022a*/ 	.byte	0x3f
	.zero		1


	//   ....[26]....
        /*022c*/ 	.word	0x0000c080
        /*0230*/ 	.word	0x00000007
        /*0234*/ 	.word	0x00000000
        /*0238*/ 	.short	0x010a
        /*023a*/ 	.byte	0x3f
	.zero		1


	//   ....[27]....
        /*023c*/ 	.word	0x0000c0d0
        /*0240*/ 	.word	0x00000006
        /*0244*/ 	.word	0x00000000
        /*0248*/ 	.short	0x010a
        /*024a*/ 	.byte	0x3f
	.zero		1


	//----- nvinfo : EIATTR_NUM_MBARRIERS
	.align		4
.L_35:
        /*024c*/ 	.byte	0x03, 0x38
        /*024e*/ 	.short	0x000a


	//----- nvinfo : EIATTR_EXIT_INSTR_OFFSETS
	.align		4
        /*0250*/ 	.byte	0x04, 0x1c
        /*0252*/ 	.short	(.L_37 - .L_36)


	//   ....[0]....
.L_36:
        /*0254*/ 	.word	0x00000950


	//   ....[1]....
        /*0258*/ 	.word	0x00001170


	//   ....[2]....
        /*025c*/ 	.word	0x0000a6c0


	//   ....[3]....
        /*0260*/ 	.word	0x0000ac20


	//   ....[4]....
        /*0264*/ 	.word	0x0000be30


	//----- nvinfo : EIATTR_MAX_THREADS
	.align		4
.L_37:
        /*0268*/ 	.byte	0x04, 0x05
        /*026a*/ 	.short	(.L_39 - .L_38)
.L_38:
        /*026c*/ 	.word	0x00000180
        /*0270*/ 	.word	0x00000001
        /*0274*/ 	.word	0x00000001


	//----- nvinfo : EIATTR_CRS_STACK_SIZE
	.align		4
.L_39:
        /*0278*/ 	.byte	0x04, 0x1e
        /*027a*/ 	.short	(.L_41 - .L_40)
.L_40:
        /*027c*/ 	.word	0x00000000


	//----- nvinfo : EIATTR_CBANK_PARAM_SIZE
	.align		4
.L_41:
        /*0280*/ 	.byte	0x03, 0x19
        /*0282*/ 	.short	0x0470


	//----- nvinfo : EIATTR_PARAM_CBANK
	.align		4
        /*0284*/ 	.byte	0x04, 0x0a
        /*0286*/ 	.short	(.L_43 - .L_42)
	.align		4
.L_42:
        /*0288*/ 	.word	index@(.nv.constant0._ZN7cutlass13device_kernelINS_4gemm6kernel13GemmUniversalIN4cute5tupleIJiiiiEEENS1_10collective13CollectiveMmaINS1_34MainloopSm90TmaGmmaWarpSpecializedILi4ENS5_IJNS4_1CILi2EEESB_NSA_ILi1EEEEEENS1_35KernelTmaWarpSpecializedCooperativeEEENS5_IJNSA_ILi128EEENSA_ILi256EEESG_EEENS_10bfloat16_tENS5_IJlSC_lEEESJ_SK_NS4_8TiledMMAINS4_8MMA_AtomIJNS4_4SM904GMMA28MMA_64x256x16_F32BF16BF16_SSILNSO_5MajorE0ELSQ_0ELNSO_7ScaleInE1ELSR_1EEEEEENS4_6LayoutINS5_IJSB_SC_SC_EEENS5_IJSC_NSA_ILi0EEESW_EEEEENS5_IJNS4_10UnderscoreESZ_SZ_EEEEENS4_23SM90_TMA_LOAD_MULTICASTENS4_14ComposedLayoutINS4_7SwizzleILi3ELi4ELi3EEENS4_18smem_ptr_flag_bitsILi16EEENSU_INS5_IJNSA_ILi8EEENSA_ILi64EEEEEENS5_IJS19_SC_EEEEEEEvNS4_8identityES12_S1D_vS1E_EENS_8epilogue10collective6detail29Sm90TmaWarpSpecializedAdapterINS1H_15DefaultEpilogueISJ_SK_SK_NS1G_6thread17LinearCombinationISJ_Li1EffLNS1L_9ScaleType4KindE0ELNS_15FloatRoundStyleE2ESJ_EENS1_15EpilogueDefaultEEEEEvvEEEEvNT_6ParamsE)
        /*028c*/ 	.short	0x0210
        /*028e*/ 	.short	0x0470


	//----- nvinfo : EIATTR_SW_WAR
	.align		4
.L_43:
        /*0290*/ 	.byte	0x04, 0x36
        /*0292*/ 	.short	(.L_45 - .L_44)
.L_44:
        /*0294*/ 	.word	0x00000008
.L_45:


//--------------------- .nv.callgraph             --------------------------
	.section	.nv.callgraph,"",@"SHT_CUDA_CALLGRAPH"
	.align	4
	.sectionentsize	8
	.align		4
        /*0000*/ 	.word	0x00000000
	.align		4
        /*0004*/ 	.word	0xffffffff
	.align		4
        /*0008*/ 	.word	index@(_ZN7cutlass13device_kernelINS_4gemm6kernel13GemmUniversalIN4cute5tupleIJiiiiEEENS1_10collective13CollectiveMmaINS1_34MainloopSm90TmaGmmaWarpSpecializedILi4ENS5_IJNS4_1CILi2EEESB_NSA_ILi1EEEEEENS1_35KernelTmaWarpSpecializedCooperativeEEENS5_IJNSA_ILi128EEENSA_ILi256EEESG_EEENS_10bfloat16_tENS5_IJlSC_lEEESJ_SK_NS4_8TiledMMAINS4_8MMA_AtomIJNS4_4SM904GMMA28MMA_64x256x16_F32BF16BF16_SSILNSO_5MajorE0ELSQ_0ELNSO_7ScaleInE1ELSR_1EEEEEENS4_6LayoutINS5_IJSB_SC_SC_EEENS5_IJSC_NSA_ILi0EEESW_EEEEENS5_IJNS4_10UnderscoreESZ_SZ_EEEEENS4_23SM90_TMA_LOAD_MULTICASTENS4_14ComposedLayoutINS4_7SwizzleILi3ELi4ELi3EEENS4_18smem_ptr_flag_bitsILi16EEENSU_INS5_IJNSA_ILi8EEENSA_ILi64EEEEEENS5_IJS19_SC_EEEEEEEvNS4_8identityES12_S1D_vS1E_EENS_8epilogue10collective6detail29Sm90TmaWarpSpecializedAdapterINS1H_15DefaultEpilogueISJ_SK_SK_NS1G_6thread17LinearCombinationISJ_Li1EffLNS1L_9ScaleType4KindE0ELNS_15FloatRoundStyleE2ESJ_EENS1_15EpilogueDefaultEEEEEvvEEEEvNT_6ParamsE)
	.align		4
        /*000c*/ 	.word	index@(__assertfail)
	.align		4
        /*0010*/ 	.word	0x00000000
	.align		4
        /*0014*/ 	.word	0xfffffffe
	.align		4
        /*0018*/ 	.word	0x00000000
	.align		4
        /*001c*/ 	.word	0xfffffffd
	.align		4
        /*0020*/ 	.word	0x00000000
	.align		4
        /*0024*/ 	.word	0xfffffffc


//--------------------- .nv.constant4             --------------------------
	.section	.nv.constant4,"a",@progbits
	.align	8
	.align		8
.nv.constant4:
        /*0000*/ 	.dword	__assertfail
	.align		8
        /*0008*/ 	.dword	__unnamed_1
	.align		8
        /*0010*/ 	.dword	_ZN39_INTERNAL_c579e81b_4_k_cu_7d50377a_37624cuda3std3__45__cpo5beginE
	.align		8
        /*0018*/ 	.dword	_ZN39_INTERNAL_c579e81b_4_k_cu_7d50377a_37624cuda3std3__45__cpo3endE
	.align		8
        /*0020*/ 	.dword	_ZN39_INTERNAL_c579e81b_4_k_cu_7d50377a_37624cuda3std3__45__cpo6cbeginE
	.align		8
        /*0028*/ 	.dword	_ZN39_INTERNAL_c579e81b_4_k_cu_7d50377a_37624cuda3std3__45__cpo4cendE
	.align		8
        /*0030*/ 	.dword	_ZN39_INTERNAL_c579e81b_4_k_cu_7d50377a_37624cuda3std3__441_GLOBAL__N__c579e81b_4_k_cu_7d50377a_37626ignoreE
	.align		8
        /*0038*/ 	.dword	_ZN39_INTERNAL_c579e81b_4_k_cu_7d50377a_37624cuda3std3__419piecewise_constructE
	.align		8
        /*0040*/ 	.dword	_ZN39_INTERNAL_c579e81b_4_k_cu_7d50377a_37624cuda3std3__48in_placeE
	.align		8
        /*0048*/ 	.dword	_ZN39_INTERNAL_c579e81b_4_k_cu_7d50377a_37624cuda3std6ranges3__45__cpo4swapE
	.align		8
        /*0050*/ 	.dword	_ZN39_INTERNAL_c579e81b_4_k_cu_7d50377a_37624cuda3std6ranges3__45__cpo9iter_moveE
	.align		8
        /*0058*/ 	.dword	_ZN39_INTERNAL_c579e81b_4_k_cu_7d50377a_37624cute7productE
	.align		8
        /*0060*/ 	.dword	_ZN39_INTERNAL_c579e81b_4_k_cu_7d50377a_37624cute1_E
	.align		8
        /*0068*/ 	.dword	$str$22
	.align		8
        /*0070*/ 	.dword	$str$23


//--------------------- .text._ZN7cutlass13device_kernelINS_4gemm6kernel13GemmUniversalIN4cute5tupleIJiiiiEEENS1_10collective13CollectiveMmaINS1_34MainloopSm90TmaGmmaWarpSpecializedILi4ENS5_IJNS4_1CILi2EEESB_NSA_ILi1EEEEEENS1_35KernelTmaWarpSpecializedCooperativeEEENS5_IJNSA_ILi128EEENSA_ILi256EEESG_EEENS_10bfloat16_tENS5_IJlSC_lEEESJ_SK_NS4_8TiledMMAINS4_8MMA_AtomIJNS4_4SM904GMMA28MMA_64x256x16_F32BF16BF16_SSILNSO_5MajorE0ELSQ_0ELNSO_7ScaleInE1ELSR_1EEEEEENS4_6LayoutINS5_IJSB_SC_SC_EEENS5_IJSC_NSA_ILi0EEESW_EEEEENS5_IJNS4_10UnderscoreESZ_SZ_EEEEENS4_23SM90_TMA_LOAD_MULTICASTENS4_14ComposedLayoutINS4_7SwizzleILi3ELi4ELi3EEENS4_18smem_ptr_flag_bitsILi16EEENSU_INS5_IJNSA_ILi8EEENSA_ILi64EEEEEENS5_IJS19_SC_EEEEEEEvNS4_8identityES12_S1D_vS1E_EENS_8epilogue10collective6detail29Sm90TmaWarpSpecializedAdapterINS1H_15DefaultEpilogueISJ_SK_SK_NS1G_6thread17LinearCombinationISJ_Li1EffLNS1L_9ScaleType4KindE0ELNS_15FloatRoundStyleE2ESJ_EENS1_15EpilogueDefaultEEEEEvvEEEEvNT_6ParamsE --------------------------
	.section	.text._ZN7cutlass13device_kernelINS_4gemm6kernel13GemmUniversalIN4cute5tupleIJiiiiEEENS1_10collective13CollectiveMmaINS1_34MainloopSm90TmaGmmaWarpSpecializedILi4ENS5_IJNS4_1CILi2EEESB_NSA_ILi1EEEEEENS1_35KernelTmaWarpSpecializedCooperativeEEENS5_IJNSA_ILi128EEENSA_ILi256EEESG_EEENS_10bfloat16_tENS5_IJlSC_lEEESJ_SK_NS4_8TiledMMAINS4_8MMA_AtomIJNS4_4SM904GMMA28MMA_64x256x16_F32BF16BF16_SSILNSO_5MajorE0ELSQ_0ELNSO_7ScaleInE1ELSR_1EEEEEENS4_6LayoutINS5_IJSB_SC_SC_EEENS5_IJSC_NSA_ILi0EEESW_EEEEENS5_IJNS4_10UnderscoreESZ_SZ_EEEEENS4_23SM90_TMA_LOAD_MULTICASTENS4_14ComposedLayoutINS4_7SwizzleILi3ELi4ELi3EEENS4_18smem_ptr_flag_bitsILi16EEENSU_INS5_IJNSA_ILi8EEENSA_ILi64EEEEEENS5_IJS19_SC_EEEEEEEvNS4_8identityES12_S1D_vS1E_EENS_8epilogue10collective6detail29Sm90TmaWarpSpecializedAdapterINS1H_15DefaultEpilogueISJ_SK_SK_NS1G_6thread17LinearCombinationISJ_Li1EffLNS1L_9ScaleType4KindE0ELNS_15FloatRoundStyleE2ESJ_EENS1_15EpilogueDefaultEEEEEvvEEEEvNT_6ParamsE,"ax",@progbits
	.align	128
.text._ZN7cutlass13device_kernelINS_4gemm6kernel13GemmUniversalIN4cute5tupleIJiiiiEEENS1_10collective13CollectiveMmaINS1_34MainloopSm90TmaGmmaWarpSpecializedILi4ENS5_IJNS4_1CILi2EEESB_NSA_ILi1EEEEEENS1_35KernelTmaWarpSpecializedCooperativeEEENS5_IJNSA_ILi128EEENSA_ILi256EEESG_EEENS_10bfloat16_tENS5_IJlSC_lEEESJ_SK_NS4_8TiledMMAINS4_8MMA_AtomIJNS4_4SM904GMMA28MMA_64x256x16_F32BF16BF16_SSILNSO_5MajorE0ELSQ_0ELNSO_7ScaleInE1ELSR_1EEEEEENS4_6LayoutINS5_IJSB_SC_SC_EEENS5_IJSC_NSA_ILi0EEESW_EEEEENS5_IJNS4_10UnderscoreESZ_SZ_EEEEENS4_23SM90_TMA_LOAD_MULTICASTENS4_14ComposedLayoutINS4_7SwizzleILi3ELi4ELi3EEENS4_18smem_ptr_flag_bitsILi16EEENSU_INS5_IJNSA_ILi8EEENSA_ILi64EEEEEENS5_IJS19_SC_EEEEEEEvNS4_8identityES12_S1D_vS1E_EENS_8epilogue10collective6detail29Sm90TmaWarpSpecializedAdapterINS1H_15DefaultEpilogueISJ_SK_SK_NS1G_6thread17LinearCombinationISJ_Li1EffLNS1L_9ScaleType4KindE0ELNS_15FloatRoundStyleE2ESJ_EENS1_15EpilogueDefaultEEEEEvvEEEEvNT_6ParamsE:
        .type           _ZN7cutlass13device_kernelINS_4gemm6kernel13GemmUniversalIN4cute5tupleIJiiiiEEENS1_10collective13CollectiveMmaINS1_34MainloopSm90TmaGmmaWarpSpecializedILi4ENS5_IJNS4_1CILi2EEESB_NSA_ILi1EEEEEENS1_35KernelTmaWarpSpecializedCooperativeEEENS5_IJNSA_ILi128EEENSA_ILi256EEESG_EEENS_10bfloat16_tENS5_IJlSC_lEEESJ_SK_NS4_8TiledMMAINS4_8MMA_AtomIJNS4_4SM904GMMA28MMA_64x256x16_F32BF16BF16_SSILNSO_5MajorE0ELSQ_0ELNSO_7ScaleInE1ELSR_1EEEEEENS4_6LayoutINS5_IJSB_SC_SC_EEENS5_IJSC_NSA_ILi0EEESW_EEEEENS5_IJNS4_10UnderscoreESZ_SZ_EEEEENS4_23SM90_TMA_LOAD_MULTICASTENS4_14ComposedLayoutINS4_7SwizzleILi3ELi4ELi3EEENS4_18smem_ptr_flag_bitsILi16EEENSU_INS5_IJNSA_ILi8EEENSA_ILi64EEEEEENS5_IJS19_SC_EEEEEEEvNS4_8identityES12_S1D_vS1E_EENS_8epilogue10collective6detail29Sm90TmaWarpSpecializedAdapterINS1H_15DefaultEpilogueISJ_SK_SK_NS1G_6thread17LinearCombinationISJ_Li1EffLNS1L_9ScaleType4KindE0ELNS_15FloatRoundStyleE2ESJ_EENS1_15EpilogueDefaultEEEEEvvEEEEvNT_6ParamsE,@function
        .size           _ZN7cutlass13device_kernelINS_4gemm6kernel13GemmUniversalIN4cute5tupleIJiiiiEEENS1_10collective13CollectiveMmaINS1_34MainloopSm90TmaGmmaWarpSpecializedILi4ENS5_IJNS4_1CILi2EEESB_NSA_ILi1EEEEEENS1_35KernelTmaWarpSpecializedCooperativeEEENS5_IJNSA_ILi128EEENSA_ILi256EEESG_EEENS_10bfloat16_tENS5_IJlSC_lEEESJ_SK_NS4_8TiledMMAINS4_8MMA_AtomIJNS4_4SM904GMMA28MMA_64x256x16_F32BF16BF16_SSILNSO_5MajorE0ELSQ_0ELNSO_7ScaleInE1ELSR_1EEEEEENS4_6LayoutINS5_IJSB_SC_SC_EEENS5_IJSC_NSA_ILi0EEESW_EEEEENS5_IJNS4_10UnderscoreESZ_SZ_EEEEENS4_23SM90_TMA_LOAD_MULTICASTENS4_14ComposedLayoutINS4_7SwizzleILi3ELi4ELi3EEENS4_18smem_ptr_flag_bitsILi16EEENSU_INS5_IJNSA_ILi8EEENSA_ILi64EEEEEENS5_IJS19_SC_EEEEEEEvNS4_8identityES12_S1D_vS1E_EENS_8epilogue10collective6detail29Sm90TmaWarpSpecializedAdapterINS1H_15DefaultEpilogueISJ_SK_SK_NS1G_6thread17LinearCombinationISJ_Li1EffLNS1L_9ScaleType4KindE0ELNS_15FloatRoundStyleE2ESJ_EENS1_15EpilogueDefaultEEEEEvvEEEEvNT_6ParamsE,(.L_x_325 - _ZN7cutlass13device_kernelINS_4gemm6kernel13GemmUniversalIN4cute5tupleIJiiiiEEENS1_10collective13CollectiveMmaINS1_34MainloopSm90TmaGmmaWarpSpecializedILi4ENS5_IJNS4_1CILi2EEESB_NSA_ILi1EEEEEENS1_35KernelTmaWarpSpecializedCooperativeEEENS5_IJNSA_ILi128EEENSA_ILi256EEESG_EEENS_10bfloat16_tENS5_IJlSC_lEEESJ_SK_NS4_8TiledMMAINS4_8MMA_AtomIJNS4_4SM904GMMA28MMA_64x256x16_F32BF16BF16_SSILNSO_5MajorE0ELSQ_0ELNSO_7ScaleInE1ELSR_1EEEEEENS4_6LayoutINS5_IJSB_SC_SC_EEENS5_IJSC_NSA_ILi0EEESW_EEEEENS5_IJNS4_10UnderscoreESZ_SZ_EEEEENS4_23SM90_TMA_LOAD_MULTICASTENS4_14ComposedLayoutINS4_7SwizzleILi3ELi4ELi3EEENS4_18smem_ptr_flag_bitsILi16EEENSU_INS5_IJNSA_ILi8EEENSA_ILi64EEEEEENS5_IJS19_SC_EEEEEEEvNS4_8identityES12_S1D_vS1E_EENS_8epilogue10collective6detail29Sm90TmaWarpSpecializedAdapterINS1H_15DefaultEpilogueISJ_SK_SK_NS1G_6thread17LinearCombinationISJ_Li1EffLNS1L_9ScaleType4KindE0ELNS_15FloatRoundStyleE2ESJ_EENS1_15EpilogueDefaultEEEEEvvEEEEvNT_6ParamsE)
        .other          _ZN7cutlass13device_kernelINS_4gemm6kernel13GemmUniversalIN4cute5tupleIJiiiiEEENS1_10collective13CollectiveMmaINS1_34MainloopSm90TmaGmmaWarpSpecializedILi4ENS5_IJNS4_1CILi2EEESB_NSA_ILi1EEEEEENS1_35KernelTmaWarpSpecializedCooperativeEEENS5_IJNSA_ILi128EEENSA_ILi256EEESG_EEENS_10bfloat16_tENS5_IJlSC_lEEESJ_SK_NS4_8TiledMMAINS4_8MMA_AtomIJNS4_4SM904GMMA28MMA_64x256x16_F32BF16BF16_SSILNSO_5MajorE0ELSQ_0ELNSO_7ScaleInE1ELSR_1EEEEEENS4_6LayoutINS5_IJSB_SC_SC_EEENS5_IJSC_NSA_ILi0EEESW_EEEEENS5_IJNS4_10UnderscoreESZ_SZ_EEEEENS4_23SM90_TMA_LOAD_MULTICASTENS4_14ComposedLayoutINS4_7SwizzleILi3ELi4ELi3EEENS4_18smem_ptr_flag_bitsILi16EEENSU_INS5_IJNSA_ILi8EEENSA_ILi64EEEEEENS5_IJS19_SC_EEEEEEEvNS4_8identityES12_S1D_vS1E_EENS_8epilogue10collective6detail29Sm90TmaWarpSpecializedAdapterINS1H_15DefaultEpilogueISJ_SK_SK_NS1G_6thread17LinearCombinationISJ_Li1EffLNS1L_9ScaleType4KindE0ELNS_15FloatRoundStyleE2ESJ_EENS1_15EpilogueDefaultEEEEEvvEEEEvNT_6ParamsE,@"STO_CUDA_ENTRY STV_DEFAULT"
_ZN7cutlass13device_kernelINS_4gemm6kernel13GemmUniversalIN4cute5tupleIJiiiiEEENS1_10collective13CollectiveMmaINS1_34MainloopSm90TmaGmmaWarpSpecializedILi4ENS5_IJNS4_1CILi2EEESB_NSA_ILi1EEEEEENS1_35KernelTmaWarpSpecializedCooperativeEEENS5_IJNSA_ILi128EEENSA_ILi256EEESG_EEENS_10bfloat16_tENS5_IJlSC_lEEESJ_SK_NS4_8TiledMMAINS4_8MMA_AtomIJNS4_4SM904GMMA28MMA_64x256x16_F32BF16BF16_SSILNSO_5MajorE0ELSQ_0ELNSO_7ScaleInE1ELSR_1EEEEEENS4_6LayoutINS5_IJSB_SC_SC_EEENS5_IJSC_NSA_ILi0EEESW_EEEEENS5_IJNS4_10UnderscoreESZ_SZ_EEEEENS4_23SM90_TMA_LOAD_MULTICASTENS4_14ComposedLayoutINS4_7SwizzleILi3ELi4ELi3EEENS4_18smem_ptr_flag_bitsILi16EEENSU_INS5_IJNSA_ILi8EEENSA_ILi64EEEEEENS5_IJS19_SC_EEEEEEEvNS4_8identityES12_S1D_vS1E_EENS_8epilogue10collective6detail29Sm90TmaWarpSpecializedAdapterINS1H_15DefaultEpilogueISJ_SK_SK_NS1G_6thread17LinearCombinationISJ_Li1EffLNS1L_9ScaleType4KindE0ELNS_15FloatRoundStyleE2ESJ_EENS1_15EpilogueDefaultEEEEEvvEEEEvNT_6ParamsE:
[----:B------:R-:W0:Y:S01]  /*0000*/  LDC R1, c[0x0][0x28] ;  /* 0x00000a00ff017b82 */ /* 0x000e220000000800 */
[----:B------:R-:W1:Y:S01]  /*0010*/  S2R R18, SR_TID.X ;  /* 0x0000000000127919 */ /* 0x000e620000002100 */
[----:B------:R-:W-:Y:S01]  /*0020*/  ELECT P0, URZ, PT ;  /* 0x00000000003f782f */ /* 0x000fe20003800000 */
[----:B------:R-:W-:Y:S01]  /*0030*/  BSSY B0, `(.L_x_0) ;  /* 0x000000f000007945 */ /* 0x000fe20003800000 */
[--C-:B-1----:R-:W-:Y:S02]  /*0040*/  SHF.R.U32.HI R0, RZ, 0x5, R18.reuse ;  /* 0x00000005ff007819 */ /* 0x102fe40000011612 */
[----:B------:R-:W-:-:S03]  /*0050*/  SHF.R.U32.HI R3, RZ, 0x7, R18 ;  /* 0x00000007ff037819 */ /* 0x000fc60000011612 */
[----:B------:R-:W1:Y:S04]  /*0060*/  SHFL.IDX PT, R2, R0, RZ, 0x1f ;  /* 0x00001fff00027589 */ /* 0x000e6800000e0000 */
[----:B------:R2:W3:Y:S01]  /*0070*/  SHFL.IDX PT, R5, R3, RZ, 0x1f ;  /* 0x00001fff03057589 */ /* 0x0004e200000e0000 */
[----:B-1----:R-:W-:-:S13]  /*0080*/  ISETP.NE.OR P0, PT, R2, RZ, !P0 ;  /* 0x000000ff0200720c */ /* 0x002fda0004705670 */
[----:B0-23--:R-:W-:Y:S05]  /*0090*/  @P0 BRA `(.L_x_1) ;  /* 0x0000000000200947 */ /* 0x00dfea0003800000 */
[----:B------:R-:W-:Y:S02]  /*00a0*/  ULDC.64 UR4, c[0x0][0x198] ;  /* 0x0000660000047ab9 */ /* 0x000fe40000000a00 */
[----:B------:R-:W-:Y:S02]  /*00b0*/  UIADD3 UR6, UP0, UR4, 0xf0, URZ ;  /* 0x000000f004067890 */ /* 0x000fe4000ff1e03f */
[----:B------:R-:W-:Y:S02]  /*00c0*/  UIADD3 UR4, UP1, UR4, 0x1f0, URZ ;  /* 0x000001f004047890 */ /* 0x000fe4000ff3e03f */
[----:B------:R-:W-:Y:S02]  /*00d0*/  UIADD3.X UR7, URZ, UR5, URZ, UP0, !UPT ;  /* 0x000000053f077290 */ /* 0x000fe400087fe43f */
[----:B------:R-:W-:-:S07]  /*00e0*/  UIADD3.X UR5, URZ, UR5, URZ, UP1, !UPT ;  /* 0x000000053f057290 */ /* 0x000fce0008ffe43f */
[----:B------:R0:W-:Y:S02]  /*00f0*/  UTMACCTL.PF [UR6] ;  /* 0x00000000060079b9 */ /* 0x0001e40008040000 */
[----:B------:R0:W-:Y:S02]  /*0100*/  UTMACCTL.PF [UR4] ;  /* 0x00000000040079b9 */ /* 0x0001e40008040000 */
[----:B0-----:R-:W-:Y:S01]  /*0110*/  NOP ;  /* 0x0000000000007918 */ /* 0x001fe20000000000 */
.L_x_1:
[----:B------:R-:W-:Y:S05]  /*0120*/  BSYNC B0 ;  /* 0x0000000000007941 */ /* 0x000fea0003800000 */
.L_x_0:
[----:B------:R-:W0:Y:S02]  /*0130*/  SHFL.IDX PT, R3, R0, RZ, 0x1f ;  /* 0x00001fff00037589 */ /* 0x000e2400000e0000 */
[----:B0-----:R-:W-:-:S13]  /*0140*/  ISETP.NE.AND P0, PT, R3, RZ, PT ;  /* 0x000000ff0300720c */ /* 0x001fda0003f05270 */
[----:B------:R-:W-:Y:S05]  /*0150*/  @P0 BRA `(.L_x_2) ;  /* 0x0000000000580947 */ /* 0x000fea0003800000 */
[----:B------:R-:W0:Y:S01]  /*0160*/  S2UR UR8, SR_CgaCtaId ;  /* 0x00000000000879c3 */ /* 0x000e220000008800 */
[----:B------:R-:W-:Y:S01]  /*0170*/  UMOV UR4, 0x400 ;  /* 0x0000040000047882 */ /* 0x000fe20000000000 */
[----:B------:R-:W-:Y:S01]  /*0180*/  UMOV UR5, 0x1 ;  /* 0x0000000100057882 */ /* 0x000fe20000000000 */
[----:B------:R-:W-:Y:S01]  /*0190*/  UMOV UR6, 0x6 ;  /* 0x0000000600067882 */ /* 0x000fe20000000000 */
[----:B------:R-:W-:Y:S01]  /*01a0*/  ELECT P0, URZ, PT ;  /* 0x00000000003f782f */ /* 0x000fe20003800000 */
[----:B------:R-:W-:-:S04]  /*01b0*/  UIADD3 UR6, -UR6, 0x100000, URZ ;  /* 0x0010000006067890 */ /* 0x000fc8000fffe13f */
[----:B------:R-:W-:Y:S02]  /*01c0*/  USHF.L.U32 UR7, UR6, 0xb, URZ ;  /* 0x0000000b06077899 */ /* 0x000fe4000800063f */
[----:B------:R-:W-:Y:S02]  /*01d0*/  USHF.L.U32 UR6, UR6, 0x1, URZ ;  /* 0x0000000106067899 */ /* 0x000fe4000800063f */
[----:B0-----:R-:W-:Y:S02]  /*01e0*/  ULEA UR8, UR8, UR4, 0x18 ;  /* 0x0000000408087291 */ /* 0x001fe4000f8ec03f */
[----:B------:R-:W-:-:S04]  /*01f0*/  UIADD3 UR4, -UR5, 0x100000, URZ ;  /* 0x0010000005047890 */ /* 0x000fc8000fffe13f */
[----:B------:R-:W-:Y:S02]  /*0200*/  USHF.L.U32 UR5, UR4, 0xb, URZ ;  /* 0x0000000b04057899 */ /* 0x000fe4000800063f */
[----:B------:R-:W-:Y:S01]  /*0210*/  USHF.L.U32 UR4, UR4, 0x1, URZ ;  /* 0x0000000104047899 */ /* 0x000fe2000800063f */
[----:B------:R-:W0:Y:S11]  /*0220*/  FENCE.VIEW.ASYNC.S ;  /* 0x00000000000073c6 */ /* 0x000e360000000000 */
[----:B0-----:R0:W1:Y:S01]  /*0230*/  SYNCS.EXCH.64 URZ, [UR8], UR4 ;  /* 0x00000004083f75b2 */ /* 0x0010620008000100 */
[----:B------:R0:W2:Y:S01]  /*0240*/  SYNCS.EXCH.64 URZ, [UR8+0x20], UR6 ;  /* 0x00002006083f75b2 */ /* 0x0000a20008000100 */
[----:B------:R0:W3:Y:S01]  /*0250*/  SYNCS.EXCH.64 URZ, [UR8+0x8], UR4 ;  /* 0x00000804083f75b2 */ /* 0x0000e20008000100 */
[----:B------:R0:W4:Y:S01]  /*0260*/  SYNCS.EXCH.64 URZ, [UR8+0x28], UR6 ;  /* 0x00002806083f75b2 */ /* 0x0001220008000100 */
[----:B------:R0:W0:Y:S01]  /*0270*/  SYNCS.EXCH.64 URZ, [UR8+0x10], UR4 ;  /* 0x00001004083f75b2 */ /* 0x0000220008000100 */
[----:B------:R0:W0:Y:S01]  /*0280*/  SYNCS.EXCH.64 URZ, [UR8+0x30], UR6 ;  /* 0x00003006083f75b2 */ /* 0x0000220008000100 */
[----:B------:R0:W0:Y:S01]  /*0290*/  SYNCS.EXCH.64 URZ, [UR8+0x18], UR4 ;  /* 0x00001804083f75b2 */ /* 0x0000220008000100 */
[----:B------:R0:W0:Y:S01]  /*02a0*/  SYNCS.EXCH.64 URZ, [UR8+0x38], UR6 ;  /* 0x00003806083f75b2 */ /* 0x0000220008000100 */
[----:B------:R-:W-:Y:S01]  /*02b0*/  NOP ;  /* 0x0000000000007918 */ /* 0x000fe20000000000 */
.L_x_2:
[----:B------:R-:W-:Y:S01]  /*02c0*/  SHF.R.S32.HI R7, RZ, 0x1f, R18 ;  /* 0x0000001fff077819 */ /* 0x000fe20000011412 */
[----:B------:R-:W5:Y:S01]  /*02d0*/  SHFL.IDX PT, R0, R0, RZ, 0x1f ;  /* 0x00001fff00007589 */ /* 0x000f6200000e0000 */
[----:B0-----:R-:W0:Y:S01]  /*02e0*/  S2UR UR8, SR_CTAID.X ;  /* 0x00000000000879c3 */ /* 0x001e220000002500 */
[----:B------:R-:W-:Y:S02]  /*02f0*/  ELECT P0, URZ, PT ;  /* 0x00000000003f782f */ /* 0x000fe40003800000 */
[----:B------:R-:W-:Y:S01]  /*0300*/  LEA.HI R7, R7, R18, RZ, 0x7 ;  /* 0x0000001207077211 */ /* 0x000fe200078f38ff */
[----:B------:R-:W1:Y:S01]  /*0310*/  S2R R4, SR_CTAID.Y ;  /* 0x0000000000047919 */ /* 0x000e620000002600 */
[----:B------:R-:W-:Y:S01]  /*0320*/  SHF.R.S32.HI R8, RZ, 0x1f, R3 ;  /* 0x0000001fff087819 */ /* 0x000fe20000011403 */
[----:B------:R-:W-:Y:S01]  /*0330*/  ULDC UR4, c[0x0][0x150] ;  /* 0x0000540000047ab9 */ /* 0x000fe20000000800 */
[----:B------:R-:W-:Y:S01]  /*0340*/  LOP3.LUT R7, R7, 0xffffff80, RZ, 0xc0, !PT ;  /* 0xffffff8007077812 */ /* 0x000fe200078ec0ff */
[----:B------:R-:W-:Y:S01]  /*0350*/  NOP ;  /* 0x0000000000007918 */ /* 0x000fe20000000000 */
[----:B------:R-:W-:Y:S01]  /*0360*/  LEA.HI R8, R8, R3, RZ, 0x2 ;  /* 0x0000000308087211 */ /* 0x000fe200078f10ff */
[----:B------:R-:W2:Y:S01]  /*0370*/  LDC R10, c[0x0][0x144] ;  /* 0x00005100ff0a7b82 */ /* 0x000ea20000000800 */
[----:B------:R-:W-:Y:S01]  /*0380*/  NOP ;  /* 0x0000000000007918 */ /* 0x000fe20000000000 */
[----:B------:R-:W-:Y:S01]  /*0390*/  IMAD.IADD R6, R18, 0x1, -R7 ;  /* 0x0000000112067824 */ /* 0x000fe200078e0a07 */
[----:B------:R-:W-:Y:S01]  /*03a0*/  LOP3.LUT R8, R8, 0x3ffffffc, RZ, 0xc0, !PT ;  /* 0x3ffffffc08087812 */ /* 0x000fe200078ec0ff */
[----:B------:R-:W-:Y:S01]  /*03b0*/  IMAD.MOV.U32 R22, RZ, RZ, 0x1 ;  /* 0x00000001ff167424 */ /* 0x000fe200078e00ff */
[----:B------:R-:W-:-:S02]  /*03c0*/  ISETP.NE.AND P3, PT, R5, RZ, PT ;  /* 0x000000ff0500720c */ /* 0x000fc40003f65270 */
[----:B------:R-:W-:Y:S01]  /*03d0*/  SHF.R.S32.HI R7, RZ, 0x1f, R6 ;  /* 0x0000001fff077819 */ /* 0x000fe20000011406 */
[----:B------:R-:W-:Y:S01]  /*03e0*/  IMAD.IADD R8, R3, 0x1, -R8 ;  /* 0x0000000103087824 */ /* 0x000fe200078e0a08 */
[----:B------:R-:W3:Y:S02]  /*03f0*/  LDC R13, c[0x0][0x140] ;  /* 0x00005000ff0d7b82 */ /* 0x000ee40000000800 */
[----:B------:R-:W-:Y:S02]  /*0400*/  LEA.HI R7, R7, R6, RZ, 0x3 ;  /* 0x0000000607077211 */ /* 0x000fe400078f18ff */
[----:B-----5:R-:W-:Y:S02]  /*0410*/  ISETP.NE.OR P0, PT, R0, RZ, !P0 ;  /* 0x000000ff0000720c */ /* 0x020fe40004705670 */
[--C-:B------:R-:W-:Y:S02]  /*0420*/  SHF.R.S32.HI R0, RZ, 0x3, R7.reuse ;  /* 0x00000003ff007819 */ /* 0x100fe40000011407 */
[----:B------:R-:W-:-:S02]  /*0430*/  SHF.R.S32.HI R7, RZ, 0x1f, R7 ;  /* 0x0000001fff077819 */ /* 0x000fc40000011407 */
[----:B0-----:R-:W-:Y:S02]  /*0440*/  I2FP.F32.U32 R9, UR8 ;  /* 0x0000000800097c45 */ /* 0x001fe40008201000 */
[----:B------:R-:W-:-:S03]  /*0450*/  LEA.HI R7, R7, R0, RZ, 0x2 ;  /* 0x0000000007077211 */ /* 0x000fc600078f10ff */
[----:B------:R-:W-:Y:S01]  /*0460*/  FMUL R9, R9, UR4 ;  /* 0x0000000409097c20 */ /* 0x000fe20008400000 */
[----:B------:R-:W-:Y:S01]  /*0470*/  LOP3.LUT R7, R7, 0xfffffffc, RZ, 0xc0, !PT ;  /* 0xfffffffc07077812 */ /* 0x000fe200078ec0ff */
[----:B------:R-:W-:Y:S01]  /*0480*/  VOTEU.ALL UP0, P0 ;  /* 0x00000000003f7886 */ /* 0x000fe20000000000 */
[----:B-1----:R-:W-:Y:S01]  /*0490*/  I2FP.F32.U32 R3, R4 ;  /* 0x0000000400037245 */ /* 0x002fe20000201000 */
[----:B------:R-:W-:Y:S01]  /*04a0*/  ULDC UR4, c[0x0][0x154] ;  /* 0x0000550000047ab9 */ /* 0x000fe20000000800 */
[----:B------:R-:W-:Y:S01]  /*04b0*/  VOTEU.ALL UP1, P0 ;  /* 0x00000000003f7886 */ /* 0x000fe20000020000 */
[----:B------:R-:W0:Y:S01]  /*04c0*/  F2I.U32.TRUNC.NTZ R9, R9 ;  /* 0x0000000900097305 */ /* 0x000e22000020f000 */
[----:B------:R-:W-:Y:S01]  /*04d0*/  IMAD.IADD R7, R0, 0x1, -R7 ;  /* 0x0000000100077824 */ /* 0x000fe200078e0a07 */
[----:B------:R-:W1:Y:S01]  /*04e0*/  @!UP0 S2UR UR7, SR_CgaCtaId ;  /* 0x00000000000789c3 */ /* 0x000e620000008800 */
[----:B------:R-:W-:Y:S01]  /*04f0*/  FMUL R12, R3, UR4 ;  /* 0x00000004030c7c20 */ /* 0x000fe20008400000 */
[----:B------:R-:W-:Y:S01]  /*0500*/  UMOV UR4, 0x20 ;  /* 0x0000002000047882 */ /* 0x000fe20000000000 */
[----:B------:R-:W-:Y:S01]  /*0510*/  IMAD R8, R8, 0x4, R7 ;  /* 0x0000000408087824 */ /* 0x000fe200078e0207 */
[----:B------:R-:W-:Y:S01]  /*0520*/  @!UP0 UMOV UR6, 0x400 ;  /* 0x0000040000068882 */ /* 0x000fe20000000000 */
[----:B------:R-:W-:-:S04]  /*0530*/  @!UP0 UIADD3 UR4, -UR4, 0x100000, URZ ;  /* 0x0010000004048890 */ /* 0x000fc8000fffe13f */
[----:B------:R-:W-:Y:S02]  /*0540*/  @!UP0 USHF.L.U32 UR5, UR4, 0xb, URZ ;  /* 0x0000000b04058899 */ /* 0x000fe4000800063f */
[----:B------:R-:W-:Y:S01]  /*0550*/  @!UP0 USHF.L.U32 UR4, UR4, 0x1, URZ ;  /* 0x0000000104048899 */ /* 0x000fe2000800063f */
[----:B---3--:R-:W-:Y:S01]  /*0560*/  ISETP.EQ.U32.AND P2, PT, R13, 0x1, PT ;  /* 0x000000010d00780c */ /* 0x008fe20003f42070 */
[----:B------:R-:W3:Y:S01]  /*0570*/  F2I.U32.TRUNC.NTZ R12, R12 ;  /* 0x0000000c000c7305 */ /* 0x000ee2000020f000 */
[----:B------:R-:W-:Y:S01]  /*0580*/  LEA.HI R0, R8, R8, RZ, 0x1 ;  /* 0x0000000808007211 */ /* 0x000fe200078f08ff */
[----:B------:R-:W5:Y:S03]  /*0590*/  LDC R7, c[0x0][0x148] ;  /* 0x00005200ff077b82 */ /* 0x000f660000000800 */
[----:B------:R-:W-:Y:S01]  /*05a0*/  LOP3.LUT R11, R0, 0xfffffffe, RZ, 0xc0, !PT ;  /* 0xfffffffe000b7812 */ /* 0x000fe200078ec0ff */
[----:B0-----:R-:W-:Y:S01]  /*05b0*/  IMAD.MOV R15, RZ, RZ, -R9 ;  /* 0x000000ffff0f7224 */ /* 0x001fe200078e0a09 */
[----:B------:R-:W-:-:S03]  /*05c0*/  SHF.R.S32.HI R9, RZ, 0x1f, R2 ;  /* 0x0000001fff097819 */ /* 0x000fc60000011402 */
[----:B--2---:R-:W-:Y:S01]  /*05d0*/  IMAD R3, R10, R15, UR8 ;  /* 0x000000080a037e24 */ /* 0x004fe2000f8e020f */
[----:B------:R-:W-:Y:S01]  /*05e0*/  LEA.HI R9, R9, R2, RZ, 0x2 ;  /* 0x0000000209097211 */ /* 0x000fe200078f10ff */
[C---:B------:R-:W-:Y:S02]  /*05f0*/  IMAD.IADD R0, R8.reuse, 0x1, -R11 ;  /* 0x0000000108007824 */ /* 0x040fe400078e0a0b */
[----:B------:R-:W-:Y:S01]  /*0600*/  IMAD.SHL.U32 R11, R8, 0x4, RZ ;  /* 0x00000004080b7824 */ /* 0x000fe200078e00ff */
[----:B------:R-:W-:Y:S01]  /*0610*/  LOP3.LUT R9, R9, 0xfffffffc, RZ, 0xc0, !PT ;  /* 0xfffffffc09097812 */ /* 0x000fe200078ec0ff */
[----:B---3--:R-:W-:Y:S01]  /*0620*/  IMAD.MOV R20, RZ, RZ, -R12 ;  /* 0x000000ffff147224 */ /* 0x008fe200078e0a0c */
[----:B------:R-:W-:Y:S01]  /*0630*/  ISETP.NE.AND P4, PT, R0, R3, PT ;  /* 0x000000030000720c */ /* 0x000fe20003f85270 */
[----:B-1----:R-:W-:Y:S01]  /*0640*/  @!UP0 ULEA UR6, UR7, UR6, 0x18 ;  /* 0x0000000607068291 */ /* 0x002fe2000f8ec03f */
[----:B------:R-:W-:Y:S01]  /*0650*/  LOP3.LUT R152, R8, 0xc, R11, 0x78, !PT ;  /* 0x0000000c08987812 */ /* 0x000fe200078e780b */
[----:B------:R-:W-:Y:S01]  /*0660*/  IMAD.IADD R0, R2, 0x1, -R9 ;  /* 0x0000000102007824 */ /* 0x000fe200078e0a09 */
[----:B------:R-:W-:Y:S01]  /*0670*/  VOTEU.ALL UP0, P0 ;  /* 0x00000000003f7886 */ /* 0x000fe20000000000 */
[----:B------:R-:W-:Y:S01]  /*0680*/  LOP3.LUT P0, RZ, R6, 0x7, RZ, 0xc0, !PT ;  /* 0x0000000706ff7812 */ /* 0x000fe2000780c0ff */
[----:B------:R-:W-:-:S02]  /*0690*/  VIADD R6, R5, 0xffffffff ;  /* 0xffffffff05067836 */ /* 0x000fc40000000000 */
[----:B------:R-:W-:Y:S01]  /*06a0*/  ISETP.NE.AND P1, PT, R0, 0x3, PT ;  /* 0x000000030000780c */ /* 0x000fe20003f25270 */
[----:B-----5:R-:W-:Y:S01]  /*06b0*/  IMAD R9, R7, R20, R4 ;  /* 0x0000001407097224 */ /* 0x020fe200078e0204 */
[----:B------:R-:W-:Y:S02]  /*06c0*/  ISETP.LT.U32.AND P0, PT, R152, 0x4, !P0 ;  /* 0x000000049800780c */ /* 0x000fe40004701070 */
[----:B------:R-:W-:Y:S01]  /*06d0*/  ISETP.EQ.OR P1, PT, R0, RZ, !P1 ;  /* 0x000000ff0000720c */ /* 0x000fe20004f22670 */
[----:B------:R-:W0:Y:S02]  /*06e0*/  FENCE.VIEW.ASYNC.S ;  /* 0x00000000000073c6 */ /* 0x000e240000000000 */
[----:B0-----:R0:W1:Y:S01]  /*06f0*/  @!UP0 SYNCS.EXCH.64 URZ, [UR6+0x50], UR4 ;  /* 0x00005004063f85b2 */ /* 0x0010620008000100 */
[----:B------:R-:W-:Y:S02]  /*0700*/  @P4 LEA.HI R2, R152, R152, RZ, 0x1 ;  /* 0x0000009898024211 */ /* 0x000fe400078f08ff */
[----:B------:R-:W-:-:S02]  /*0710*/  ISETP.EQ.AND P1, PT, R5, RZ, P1 ;  /* 0x000000ff0500720c */ /* 0x000fc40000f22270 */
[----:B------:R-:W-:Y:S02]  /*0720*/  @P4 SHF.R.S32.HI R2, RZ, 0x1, R2 ;  /* 0x00000001ff024819 */ /* 0x000fe40000011402 */
[----:B------:R-:W-:Y:S02]  /*0730*/  ISETP.GE.U32.AND P6, PT, R6, 0x2, PT ;  /* 0x000000020600780c */ /* 0x000fe40003fc6070 */
[----:B------:R-:W-:Y:S02]  /*0740*/  @P4 ISETP.NE.AND P5, PT, R2, R9, PT ;  /* 0x000000090200420c */ /* 0x000fe40003fa5270 */
[----:B------:R-:W-:Y:S02]  /*0750*/  SEL R9, RZ, 0x1, !P0 ;  /* 0x00000001ff097807 */ /* 0x000fe40004000000 */
[----:B------:R-:W-:Y:S02]  /*0760*/  @P4 SEL R22, RZ, 0x1, P5 ;  /* 0x00000001ff164807 */ /* 0x000fe40002800000 */
[----:B------:R-:W-:Y:S01]  /*0770*/  SEL R19, RZ, 0x1, !P1 ;  /* 0x00000001ff137807 */ /* 0x000fe20004800000 */
[----:B------:R0:W2:Y:S01]  /*0780*/  @!UP1 SYNCS.EXCH.64 URZ, [UR6+0x58], UR4 ;  /* 0x00005804063f95b2 */ /* 0x0000a20008000100 */
[----:B------:R-:W-:Y:S01]  /*0790*/  LOP3.LUT R22, R22, R9, RZ, 0xc0, !PT ;  /* 0x0000000916167212 */ /* 0x000fe200078ec0ff */
[----:B------:R-:W-:Y:S01]  /*07a0*/  NOP ;  /* 0x0000000000007918 */ /* 0x000fe20000000000 */
[----:B------:R-:W-:Y:S01]  /*07b0*/  SEL R19, R19, 0x2, P6 ;  /* 0x0000000213137807 */ /* 0x000fe20003000000 */
[----:B------:R-:W-:Y:S06]  /*07c0*/  @!P2 BRA `(.L_x_3) ;  /* 0x000000000008a947 */ /* 0x000fec0003800000 */
[----:B-12-4-:R-:W-:Y:S01]  /*07d0*/  UCGABAR_ARV ;  /* 0x00000000000079c7 */ /* 0x016fe20008000000 */
[----:B------:R-:W-:Y:S05]  /*07e0*/  BRA `(.L_x_4) ;  /* 0x0000000000047947 */ /* 0x000fea0003800000 */
.L_x_3:
[----:B-12-4-:R-:W-:Y:S01]  /*07f0*/  NOP ;  /* 0x0000000000007918 */ /* 0x016fe20000000000 */
.L_x_4:
[----:B------:R-:W1:Y:S01]  /*0800*/  LDC R2, c[0x0][0x65c] ;  /* 0x00019700ff027b82 */ /* 0x000e620000000800 */
[----:B------:R-:W-:Y:S02]  /*0810*/  IMAD.U32 R8, RZ, RZ, UR8 ;  /* 0x00000008ff087e24 */ /* 0x000fe4000f8e00ff */
[----:B------:R-:W-:Y:S01]  /*0820*/  IMAD.MOV.U32 R9, RZ, RZ, RZ ;  /* 0x000000ffff097224 */ /* 0x000fe200078e00ff */
[----:B-1----:R-:W-:-:S04]  /*0830*/  ISETP.NE.AND P1, PT, R2, 0x1, PT ;  /* 0x000000010200780c */ /* 0x002fc80003f25270 */
[----:B------:R-:W-:-:S09]  /*0840*/  P2R R5, PR, RZ, 0x2 ;  /* 0x00000002ff057803 */ /* 0x000fd20000000000 */
[----:B------:R-:W1:Y:S01]  /*0850*/  @P1 LDC R17, c[0x0][0x10] ;  /* 0x00000400ff111b82 */ /* 0x000e620000000800 */
[----:B------:R-:W-:Y:S02]  /*0860*/  @P1 IMAD.MOV.U32 R5, RZ, RZ, RZ ;  /* 0x000000ffff051224 */ /* 0x000fe400078e00ff */
[----:B------:R-:W-:-:S05]  /*0870*/  @P1 IMAD.MOV.U32 R13, RZ, RZ, RZ ;  /* 0x000000ffff0d1224 */ /* 0x000fca00078e00ff */
[----:B------:R-:W2:Y:S01]  /*0880*/  @!P1 LDC R11, c[0x0][0xc] ;  /* 0x00000300ff0b9b82 */ /* 0x000ea20000000800 */
[----:B-1----:R-:W-:-:S04]  /*0890*/  @P1 IMAD.WIDE.U32 R16, R17, UR8, R4 ;  /* 0x0000000811101c25 */ /* 0x002fc8000f8e0004 */
[----:B------:R-:W-:Y:S02]  /*08a0*/  @P1 IMAD.IADD R17, R17, 0x1, R13 ;  /* 0x0000000111111824 */ /* 0x000fe400078e020d */
[----:B--2---:R-:W-:-:S04]  /*08b0*/  @!P1 IMAD.WIDE.U32 R8, R4, R11, R8 ;  /* 0x0000000b04089225 */ /* 0x004fc800078e0008 */
[----:B------:R-:W-:Y:S02]  /*08c0*/  @!P1 IMAD.MOV.U32 R16, RZ, RZ, R8 ;  /* 0x000000ffff109224 */ /* 0x000fe400078e0008 */
[----:B------:R-:W-:Y:S01]  /*08d0*/  @!P1 IMAD.MOV.U32 R17, RZ, RZ, R9 ;  /* 0x000000ffff119224 */ /* 0x000fe200078e0009 */
[----:B------:R-:W-:Y:S06]  /*08e0*/  @!P2 BRA `(.L_x_5) ;  /* 0x00000000000ca947 */ /* 0x000fec0003800000 */
[----:B------:R-:W-:Y:S01]  /*08f0*/  UCGABAR_WAIT ;  /* 0x0000000000007dc7 */ /* 0x000fe20008000000 */
[----:B------:R-:W-:Y:S01]  /*0900*/  CCTL.IVALL ;  /* 0x00000000ff00798f */ /* 0x000fe20002000000 */
[----:B------:R-:W-:Y:S05]  /*0910*/  BRA `(.L_x_6) ;  /* 0x0000000000047947 */ /* 0x000fea0003800000 */
.L_x_5:
[----:B------:R-:W-:Y:S06]  /*0920*/  BAR.SYNC.DEFER_BLOCKING 0x0 ;  /* 0x0000000000007b1d */ /* 0x000fec0000010000 */
.L_x_6:
[----:B------:R-:W-:Y:S05]  /*0930*/  @!P3 BRA `(.L_x_7) ;  /* 0x0000009c0064b947 */ /* 0x000fea0003800000 */
[----:B------:R-:W-:-:S13]  /*0940*/  ISETP.GT.U32.AND P0, PT, R6, 0x1, PT ;  /* 0x000000010600780c */ /* 0x000fda0003f04070 */
[----:B0-----:R-:W-:Y:S05]  /*0950*/  @P0 EXIT ;  /* 0x000000000000094d */ /* 0x001fea0003800000 */
[----:B------:R-:W-:Y:S01]  /*0960*/  ULDC.64 UR4, c[0x0][0x650] ;  /* 0x0001940000047ab9 */ /* 0x000fe20000000a00 */
[----:B------:R-:W-:Y:S01]  /*0970*/  PRMT R0, RZ, 0x7610, R0 ;  /* 0x00007610ff007816 */ /* 0x000fe20000000000 */
[----:B------:R-:W-:Y:S01]  /*0980*/  IMAD.MOV.U32 R154, RZ, RZ, -0x1 ;  /* 0xffffffffff9a7424 */ /* 0x000fe200078e00ff */
[----:B------:R-:W-:Y:S01]  /*0990*/  ISETP.GE.U32.AND P0, PT, R16, UR4, PT ;  /* 0x0000000410007c0c */ /* 0x000fe2000bf06070 */
[----:B------:R-:W-:Y:S02]  /*09a0*/  IMAD.MOV.U32 R153, RZ, RZ, -0x1 ;  /* 0xffffffffff997424 */ /* 0x000fe400078e00ff */
[----:B------:R-:W-:Y:S01]  /*09b0*/  IMAD.MOV.U32 R23, RZ, RZ, -0x1 ;  /* 0xffffffffff177424 */ /* 0x000fe200078e00ff */
[----:B------:R-:W-:-:S13]  /*09c0*/  ISETP.GE.U32.AND.EX P0, PT, R17, UR5, PT, P0 ;  /* 0x0000000511007c0c */ /* 0x000fda000bf06100 */
[----:B------:R-:W-:Y:S05]  /*09d0*/  @P0 BRA `(.L_x_8) ;  /* 0x00000004002c0947 */ /* 0x000fea0003800000 */
[----:B------:R-:W0:Y:S01]  /*09e0*/  LDC.64 R24, c[0x0][0x628] ;  /* 0x00018a00ff187b82 */ /* 0x000e220000000a00 */
[----:B------:R-:W-:Y:S02]  /*09f0*/  IMAD.MOV.U32 R8, RZ, RZ, R16 ;  /* 0x000000ffff087224 */ /* 0x000fe400078e0010 */
[----:B------:R-:W-:-:S05]  /*0a00*/  IMAD.MOV.U32 R9, RZ, RZ, R17 ;  /* 0x000000ffff097224 */ /* 0x000fca00078e0011 */
[----:B------:R-:W1:Y:S08]  /*0a10*/  LDC R0, c[0x0][0x630] ;  /* 0x00018c00ff007b82 */ /* 0x000e700000000800 */
[----:B------:R-:W2:Y:S01]  /*0a20*/  LDC.64 R26, c[0x0][0x620] ;  /* 0x00018800ff1a7b82 */ /* 0x000ea20000000a00 */
[----:B0-----:R-:W-:-:S04]  /*0a30*/  ISETP.NE.U32.AND P0, PT, R24, RZ, PT ;  /* 0x000000ff1800720c */ /* 0x001fc80003f05070 */
[----:B------:R-:W-:-:S13]  /*0a40*/  ISETP.NE.AND.EX P0, PT, R25, RZ, PT, P0 ;  /* 0x000000ff1900720c */ /* 0x000fda0003f05300 */
[----:B-12---:R-:W-:Y:S05]  /*0a50*/  @!P0 BRA `(.L_x_9) ;  /* 0x0000000000288947 */ /* 0x006fea0003800000 */
[----:B------:R-:W0:Y:S02]  /*0a60*/  LDC R13, c[0x0][0x634] ;  /* 0x00018d00ff0d7b82 */ /* 0x000e240000000800 */
[----:B0-----:R-:W-:-:S05]  /*0a70*/  IADD3 R13, P0, R16, R13, RZ ;  /* 0x0000000d100d7210 */ /* 0x001fca0007f1e0ff */
[----:B------:R-:W-:-:S04]  /*0a80*/  IMAD.X R15, RZ, RZ, R17, P0 ;  /* 0x000000ffff0f7224 */ /* 0x000fc800000e0611 */
[----:B------:R-:W-:-:S04]  /*0a90*/  IMAD.WIDE.U32 R8, R15, R24, RZ ;  /* 0x000000180f087225 */ /* 0x000fc800078e00ff */
[----:B------:R-:W-:-:S04]  /*0aa0*/  IMAD.WIDE.U32 R10, P0, R13, R25, R8 ;  /* 0x000000190d0a7225 */ /* 0x000fc80007800008 */
[----:B------:R-:W-:-:S04]  /*0ab0*/  IMAD.WIDE.U32 R8, R13, R24, RZ ;  /* 0x000000180d087225 */ /* 0x000fc800078e00ff */
[----:B------:R-:W-:Y:S01]  /*0ac0*/  IMAD.X R13, RZ, RZ, RZ, P0 ;  /* 0x000000ffff0d7224 */ /* 0x000fe200000e06ff */
[----:B------:R-:W-:Y:S01]  /*0ad0*/  IADD3 RZ, P0, R9, R10, RZ ;  /* 0x0000000a09ff7210 */ /* 0x000fe20007f1e0ff */
[----:B------:R-:W-:-:S04]  /*0ae0*/  IMAD.MOV.U32 R12, RZ, RZ, R11 ;  /* 0x000000ffff0c7224 */ /* 0x000fc800078e000b */
[----:B------:R-:W-:-:S08]  /*0af0*/  IMAD.WIDE.U32.X R8, R15, R25, R12, P0 ;  /* 0x000000190f087225 */ /* 0x000fd000000e040c */
.L_x_9:
[----:B------:R-:W0:Y:S01]  /*0b00*/  LDC.64 R24, c[0x0][0x640] ;  /* 0x00019000ff187b82 */ /* 0x000e220000000a00 */
[--C-:B------:R-:W-:Y:S01]  /*0b10*/  SHF.R.U64 R28, R8, R0, R9.reuse ;  /* 0x00000000081c7219 */ /* 0x100fe20000001209 */
[----:B------:R-:W-:Y:S01]  /*0b20*/  IMAD R30, R7, R20, R4 ;  /* 0x00000014071e7224 */ /* 0x000fe200078e0204 */
[----:B------:R-:W-:Y:S01]  /*0b30*/  SHF.R.U32.HI R0, RZ, R0, R9 ;  /* 0x00000000ff007219 */ /* 0x000fe20000011609 */
[----:B------:R-:W-:Y:S01]  /*0b40*/  IMAD.MOV.U32 R21, RZ, RZ, 0x1 ;  /* 0x00000001ff157424 */ /* 0x000fe200078e00ff */
[----:B------:R-:W-:-:S03]  /*0b50*/  IADD3 R5, P0, RZ, -R28, RZ ;  /* 0x8000001cff057210 */ /* 0x000fc60007f1e0ff */
[----:B------:R-:W1:Y:S02]  /*0b60*/  LDC R6, c[0x0][0x618] ;  /* 0x00018600ff067b82 */ /* 0x000e640000000800 */
[----:B------:R-:W-:-:S04]  /*0b70*/  IMAD.X R9, RZ, RZ, ~R0, P0 ;  /* 0x000000ffff097224 */ /* 0x000fc800000e0e00 */
[-C--:B------:R-:W-:Y:S02]  /*0b80*/  IMAD R0, R9, R26.reuse, RZ ;  /* 0x0000001a09007224 */ /* 0x080fe400078e02ff */
[----:B------:R-:W2:Y:S01]  /*0b90*/  LDC R11, c[0x0][0x608] ;  /* 0x00018200ff0b7b82 */ /* 0x000ea20000000800 */
[----:B------:R-:W-:-:S04]  /*0ba0*/  IMAD.WIDE.U32 R8, R5, R26, R16 ;  /* 0x0000001a05087225 */ /* 0x000fc800078e0010 */
[----:B------:R-:W-:-:S03]  /*0bb0*/  IMAD R5, R5, R27, R0 ;  /* 0x0000001b05057224 */ /* 0x000fc600078e0200 */
[----:B------:R-:W3:Y:S01]  /*0bc0*/  LDC R12, c[0x0][0x658] ;  /* 0x00019600ff0c7b82 */ /* 0x000ee20000000800 */
[----:B0-----:R-:W-:Y:S01]  /*0bd0*/  ISETP.NE.U32.AND P0, PT, R24, RZ, PT ;  /* 0x000000ff1800720c */ /* 0x001fe20003f05070 */
[----:B------:R-:W-:Y:S02]  /*0be0*/  IMAD.IADD R5, R9, 0x1, R5 ;  /* 0x0000000109057824 */ /* 0x000fe400078e0205 */
[----:B------:R-:W-:Y:S01]  /*0bf0*/  IMAD.MOV.U32 R9, RZ, RZ, -0x1 ;  /* 0xffffffffff097424 */ /* 0x000fe200078e00ff */
[----:B------:R-:W-:-:S03]  /*0c00*/  ISETP.NE.AND.EX P0, PT, R25, RZ, PT, P0 ;  /* 0x000000ff1900720c */ /* 0x000fc60003f05300 */
[----:B------:R-:W0:Y:S01]  /*0c10*/  LDC R15, c[0x0][0x600] ;  /* 0x00018000ff0f7b82 */ /* 0x000e220000000800 */
[-CC-:B-1----:R-:W-:Y:S02]  /*0c20*/  SHF.R.U64 R13, R8, R6.reuse, R5.reuse ;  /* 0x00000006080d7219 */ /* 0x182fe40000001205 */
[----:B------:R-:W-:-:S05]  /*0c30*/  SHF.R.U32.HI R0, RZ, R6, R5 ;  /* 0x00000006ff007219 */ /* 0x000fca0000011605 */
[----:B------:R-:W1:Y:S01]  /*0c40*/  LDC R14, c[0x0][0x648] ;  /* 0x00019200ff0e7b82 */ /* 0x000e620000000800 */
[-CC-:B--2---:R-:W-:Y:S02]  /*0c50*/  SHF.R.U64 R27, R13, R11.reuse, R0.reuse ;  /* 0x0000000b0d1b7219 */ /* 0x184fe40000001200 */
[----:B------:R-:W-:-:S05]  /*0c60*/  SHF.R.U32.HI R5, RZ, R11, R0 ;  /* 0x0000000bff057219 */ /* 0x000fca0000011600 */
[----:B------:R-:W2:Y:S01]  /*0c70*/  LDC R26, c[0x0][0x638] ;  /* 0x00018e00ff1a7b82 */ /* 0x000ea20000000800 */
[-CC-:B---3--:R-:W-:Y:S02]  /*0c80*/  SHF.R.U64 R20, R27, R12.reuse, R5.reuse ;  /* 0x0000000c1b147219 */ /* 0x188fe40000001205 */
[-C--:B------:R-:W-:Y:S02]  /*0c90*/  SHF.L.U32 R0, R9, R12.reuse, RZ ;  /* 0x0000000c09007219 */ /* 0x080fe400000006ff */
[----:B------:R-:W-:Y:S01]  /*0ca0*/  SHF.R.U32.HI R5, RZ, R12, R5 ;  /* 0x0000000cff057219 */ /* 0x000fe20000011605 */
[----:B------:R-:W-:Y:S01]  /*0cb0*/  IMAD.MOV.U32 R4, RZ, RZ, R20 ;  /* 0x000000ffff047224 */ /* 0x000fe200078e0014 */
[----:B------:R-:W-:Y:S01]  /*0cc0*/  LOP3.LUT R10, RZ, R0, RZ, 0x33, !PT ;  /* 0x00000000ff0a7212 */ /* 0x000fe200078e33ff */
[----:B------:R-:W3:Y:S01]  /*0cd0*/  LDC R23, c[0x0][0x610] ;  /* 0x00018400ff177b82 */ /* 0x000ee20000000800 */
[----:B------:R-:W-:Y:S05]  /*0ce0*/  @!P0 BRA `(.L_x_10) ;  /* 0x0000000000288947 */ /* 0x000fea0003800000 */
[----:B------:R-:W4:Y:S02]  /*0cf0*/  LDC R9, c[0x0][0x64c] ;  /* 0x00019300ff097b82 */ /* 0x000f240000000800 */
[----:B----4-:R-:W-:-:S05]  /*0d00*/  IADD3 R9, P0, R20, R9, RZ ;  /* 0x0000000914097210 */ /* 0x010fca0007f1e0ff */
        /* <DEDUP_REMOVED lines=8> */
.L_x_10:
[----:B-1----:R-:W-:Y:S01]  /*0d90*/  SHF.R.U64 R4, R4, R14, R5 ;  /* 0x0000000e04047219 */ /* 0x002fe20000001205 */
[----:B0-----:R-:W-:Y:S01]  /*0da0*/  VIADD R6, R15, 0xffffffff ;  /* 0xffffffff0f067836 */ /* 0x001fe20000000000 */
[----:B------:R-:W-:Y:S02]  /*0db0*/  SHF.L.U32 R0, R21, R12, RZ ;  /* 0x0000000c15007219 */ /* 0x000fe400000006ff */
[----:B------:R-:W-:Y:S01]  /*0dc0*/  LOP3.LUT R5, R27, R10, RZ, 0xc0, !PT ;  /* 0x0000000a1b057212 */ /* 0x000fe200078ec0ff */
[----:B------:R-:W-:Y:S01]  /*0dd0*/  IMAD.MOV R7, RZ, RZ, -R4 ;  /* 0x000000ffff077224 */ /* 0x000fe200078e0a04 */
[----:B------:R-:W-:Y:S02]  /*0de0*/  SEL R3, R3, R30, !P1 ;  /* 0x0000001e03037207 */ /* 0x000fe40004800000 */
[----:B------:R-:W-:Y:S01]  /*0df0*/  LOP3.LUT R6, R13, R6, RZ, 0xc0, !PT ;  /* 0x000000060d067212 */ /* 0x000fe200078ec0ff */
[----:B------:R-:W-:Y:S02]  /*0e00*/  IMAD R4, R0, R4, R5 ;  /* 0x0000000400047224 */ /* 0x000fe400078e0205 */
[----:B--2---:R-:W-:-:S02]  /*0e10*/  IMAD R0, R7, R26, R20 ;  /* 0x0000001a07007224 */ /* 0x004fc400078e0214 */
[----:B---3--:R-:W-:Y:S02]  /*0e20*/  IMAD R3, R4, R23, R3 ;  /* 0x0000001704037224 */ /* 0x008fe400078e0203 */
[----:B------:R-:W-:Y:S02]  /*0e30*/  IMAD R154, R0, R15, R6 ;  /* 0x0000000f009a7224 */ /* 0x000fe400078e0206 */
[----:B------:R-:W-:Y:S02]  /*0e40*/  IMAD.MOV.U32 R4, RZ, RZ, 0x1 ;  /* 0x00000001ff047424 */ /* 0x000fe400078e00ff */
[----:B------:R-:W-:Y:S01]  /*0e50*/  IMAD.MOV.U32 R23, RZ, RZ, R28 ;  /* 0x000000ffff177224 */ /* 0x000fe200078e001c */
[----:B------:R-:W-:Y:S02]  /*0e60*/  SEL R153, R154, R3, !P1 ;  /* 0x000000039a997207 */ /* 0x000fe40004800000 */
[----:B------:R-:W-:Y:S02]  /*0e70*/  PRMT R0, R4, 0x7610, R0 ;  /* 0x0000761004007816 */ /* 0x000fe40000000000 */
[----:B------:R-:W-:-:S07]  /*0e80*/  SEL R154, R3, R154, !P1 ;  /* 0x0000009a039a7207 */ /* 0x000fce0004800000 */
.L_x_8:
[----:B------:R-:W-:-:S08]  /*0e90*/  NOP ;  /* 0x0000000000007918 */ /* 0x000fd00000000000 */
[----:B------:R-:W0:Y:S02]  /*0ea0*/  USETMAXREG.TRY_ALLOC.CTAPOOL UP0, 0xe8 ;  /* 0x000000e8000079c8 */ /* 0x000e240008000600 */
[----:B0-----:R-:W-:-:S13]  /*0eb0*/  PLOP3.LUT P0, PT, PT, PT, UP0, 0x80, 0x0 ;  /* 0x000000000000781c */ /* 0x001fda0003f0f008 */
[----:B------:R-:W-:Y:S05]  /*0ec0*/  @!P0 BRA `(.L_x_8) ;  /* 0xfffffffc00f08947 */ /* 0x000fea000383ffff */
[----:B------:R-:W-:Y:S01]  /*0ed0*/  ULDC.64 UR4, c[0x0][0x598] ;  /* 0x0001660000047ab9 */ /* 0x000fe20000000a00 */
[----:B------:R-:W-:Y:S01]  /*0ee0*/  ULDC.64 UR36, c[0x0][0x208] ;  /* 0x0000820000247ab9 */ /* 0x000fe20000000a00 */
[----:B------:R-:W-:-:S04]  /*0ef0*/  ISETP.NE.U32.AND P0, PT, RZ, UR4, PT ;  /* 0x00000004ff007c0c */ /* 0x000fc8000bf05070 */
[----:B------:R-:W-:-:S13]  /*0f00*/  ISETP.NE.AND.EX P0, PT, RZ, UR5, PT, P0 ;  /* 0x00000005ff007c0c */ /* 0x000fda000bf05300 */
[----:B------:R-:W-:Y:S05]  /*0f10*/  @!P0 BRA `(.L_x_11) ;  /* 0x00000000001c8947 */ /* 0x000fea0003800000 */
[----:B------:R-:W0:Y:S02]  /*0f20*/  LDC.64 R4, c[0x0][0x598] ;  /* 0x00016600ff047b82 */ /* 0x000e240000000a00 */
[----:B0-----:R-:W2:Y:S02]  /*0f30*/  LDG.E.64 R4, desc[UR36][R4.64] ;  /* 0x0000002404047981 */ /* 0x001ea4000c1e1b00 */
[----:B--2---:R-:W-:-:S04]  /*0f40*/  ISETP.NE.U32.AND P0, PT, R4, RZ, PT ;  /* 0x000000ff0400720c */ /* 0x004fc80003f05070 */
[----:B------:R-:W-:-:S13]  /*0f50*/  ISETP.NE.AND.EX P0, PT, R5, RZ, PT, P0 ;  /* 0x000000ff0500720c */ /* 0x000fda0003f05300 */
[----:B------:R-:W-:Y:S05]  /*0f60*/  @!P0 BRA `(.L_x_11) ;  /* 0x0000000000088947 */ /* 0x000fea0003800000 */
[----:B------:R0:W5:Y:S01]  /*0f70*/  LD.E R155, desc[UR36][R4.64] ;  /* 0x00000024049b7980 */ /* 0x000162000c101900 */
[----:B------:R-:W-:Y:S05]  /*0f80*/  BRA `(.L_x_12) ;  /* 0x0000000000247947 */ /* 0x000fea0003800000 */
.L_x_11:
[----:B------:R-:W-:Y:S02]  /*0f90*/  ULDC.64 UR4, c[0x0][0x588] ;  /* 0x0001620000047ab9 */ /* 0x000fe40000000a00 */
[----:B------:R-:W-:-:S04]  /*0fa0*/  ISETP.NE.U32.AND P0, PT, RZ, UR4, PT ;  /* 0x00000004ff007c0c */ /* 0x000fc8000bf05070 */
[----:B------:R-:W-:-:S13]  /*0fb0*/  ISETP.NE.AND.EX P0, PT, RZ, UR5, PT, P0 ;  /* 0x00000005ff007c0c */ /* 0x000fda000bf05300 */
[----:B------:R-:W-:Y:S05]  /*0fc0*/  @!P0 BRA `(.L_x_13) ;  /* 0x00000000000c8947 */ /* 0x000fea0003800000 */
[----:B------:R-:W0:Y:S02]  /*0fd0*/  LDC.64 R4, c[0x0][0x588] ;  /* 0x00016200ff047b82 */ /* 0x000e240000000a00 */
[----:B0-----:R1:W5:Y:S01]  /*0fe0*/  LDG.E R155, desc[UR36][R4.64] ;  /* 0x00000024049b7981 */ /* 0x001362000c1e1900 */
[----:B------:R-:W-:Y:S05]  /*0ff0*/  BRA `(.L_x_12) ;  /* 0x0000000000087947 */ /* 0x000fea0003800000 */
.L_x_13:
[----:B------:R-:W-:Y:S02]  /*1000*/  ULDC UR4, c[0x0][0x580] ;  /* 0x0001600000047ab9 */ /* 0x000fe40000000800 */
[----:B------:R-:W-:-:S07]  /*1010*/  IMAD.U32 R155, RZ, RZ, UR4 ;  /* 0x00000004ff9b7e24 */ /* 0x000fce000f8e00ff */
.L_x_12:
[----:B------:R-:W-:Y:S02]  /*1020*/  ULDC.64 UR4, c[0x0][0x5a0] ;  /* 0x0001680000047ab9 */ /* 0x000fe40000000a00 */
[----:B------:R-:W-:-:S04]  /*1030*/  ISETP.NE.U32.AND P0, PT, RZ, UR4, PT ;  /* 0x00000004ff007c0c */ /* 0x000fc8000bf05070 */
[----:B------:R-:W-:-:S13]  /*1040*/  ISETP.NE.AND.EX P0, PT, RZ, UR5, PT, P0 ;  /* 0x00000005ff007c0c */ /* 0x000fda000bf05300 */
[----:B------:R-:W-:Y:S05]  /*1050*/  @!P0 BRA `(.L_x_14) ;  /* 0x00000000001c8947 */ /* 0x000fea0003800000 */
[----:B01----:R-:W0:Y:S02]  /*1060*/  LDC.64 R4, c[0x0][0x5a0] ;  /* 0x00016800ff047b82 */ /* 0x003e240000000a00 */
[----:B0-----:R-:W2:Y:S02]  /*1070*/  LDG.E.64 R4, desc[UR36][R4.64] ;  /* 0x0000002404047981 */ /* 0x001ea4000c1e1b00 */
[----:B--2---:R-:W-:-:S04]  /*1080*/  ISETP.NE.U32.AND P0, PT, R4, RZ, PT ;  /* 0x000000ff0400720c */ /* 0x004fc80003f05070 */
[----:B------:R-:W-:-:S13]  /*1090*/  ISETP.NE.AND.EX P0, PT, R5, RZ, PT, P0 ;  /* 0x000000ff0500720c */ /* 0x000fda0003f05300 */
[----:B------:R-:W-:Y:S05]  /*10a0*/  @!P0 BRA `(.L_x_14) ;  /* 0x0000000000088947 */ /* 0x000fea0003800000 */
[----:B------:R0:W5:Y:S01]  /*10b0*/  LD.E R156, desc[UR36][R4.64] ;  /* 0x00000024049c7980 */ /* 0x000162000c101900 */
[----:B------:R-:W-:Y:S05]  /*10c0*/  BRA `(.L_x_15) ;  /* 0x0000000000247947 */ /* 0x000fea0003800000 */
.L_x_14:
[----:B------:R-:W-:Y:S02]  /*10d0*/  ULDC.64 UR4, c[0x0][0x590] ;  /* 0x0001640000047ab9 */ /* 0x000fe40000000a00 */
[----:B------:R-:W-:-:S04]  /*10e0*/  ISETP.NE.U32.AND P0, PT, RZ, UR4, PT ;  /* 0x00000004ff007c0c */ /* 0x000fc8000bf05070 */
[----:B------:R-:W-:-:S13]  /*10f0*/  ISETP.NE.AND.EX P0, PT, RZ, UR5, PT, P0 ;  /* 0x00000005ff007c0c */ /* 0x000fda000bf05300 */
[----:B------:R-:W-:Y:S05]  /*1100*/  @!P0 BRA `(.L_x_16) ;  /* 0x00000000000c8947 */ /* 0x000fea0003800000 */
[----:B------:R-:W2:Y:S02]  /*1110*/  LDC.64 R156, c[0x0][0x590] ;  /* 0x00016400ff9c7b82 */ /* 0x000ea40000000a00 */
[----:B--2---:R2:W5:Y:S01]  /*1120*/  LDG.E R156, desc[UR36][R156.64] ;  /* 0x000000249c9c7981 */ /* 0x004562000c1e1900 */
[----:B------:R-:W-:Y:S05]  /*1130*/  BRA `(.L_x_15) ;  /* 0x0000000000087947 */ /* 0x000fea0003800000 */
.L_x_16:
[----:B------:R-:W-:Y:S02]  /*1140*/  ULDC UR4, c[0x0][0x584] ;  /* 0x0001610000047ab9 */ /* 0x000fe40000000800 */
[----:B------:R-:W-:-:S07]  /*1150*/  IMAD.U32 R156, RZ, RZ, UR4 ;  /* 0x00000004ff9c7e24 */ /* 0x000fce000f8e00ff */
.L_x_15:
[----:B------:R-:W-:-:S13]  /*1160*/  LOP3.LUT P0, RZ, R0, 0xff, RZ, 0xc0, !PT ;  /* 0x000000ff00ff7812 */ /* 0x000fda000780c0ff */
[----:B------:R-:W-:Y:S05]  /*1170*/  @!P0 EXIT ;  /* 0x000000000000894d */ /* 0x000fea0003800000 */
[----:B------:R-:W-:Y:S01]  /*1180*/  ULDC UR4, c[0x0][0x28c] ;  /* 0x0000a30000047ab9 */ /* 0x000fe20000000800 */
[----:B--2---:R-:W-:Y:S01]  /*1190*/  LOP3.LUT R157, R19, 0x1, RZ, 0xfc, !PT ;  /* 0x00000001139d7812 */ /* 0x004fe200078efcff */
[----:B------:R-:W-:Y:S01]  /*11a0*/  UIADD3 UR4, UR4, 0x7f, URZ ;  /* 0x0000007f04047890 */ /* 0x000fe2000fffe03f */
[----:B------:R-:W-:Y:S01]  /*11b0*/  UMOV UR38, URZ ;  /* 0x0000003f00267c82 */ /* 0x000fe20008000000 */
[----:B------:R-:W-:Y:S02]  /*11c0*/  UMOV UR39, URZ ;  /* 0x0000003f00277c82 */ /* 0x000fe40008000000 */
[----:B------:R-:W-:-:S04]  /*11d0*/  USHF.R.S32.HI UR5, URZ, 0x1f, UR4 ;  /* 0x0000001f3f057899 */ /* 0x000fc80008011404 */
[----:B------:R-:W-:-:S04]  /*11e0*/  ULEA.HI UR5, UR5, UR4, URZ, 0x7 ;  /* 0x0000000405057291 */ /* 0x000fc8000f8f383f */
[----:B------:R-:W-:-:S12]  /*11f0*/  USHF.R.S32.HI UR40, URZ, 0x7, UR5 ;  /* 0x000000073f287899 */ /* 0x000fd80008011405 */
.L_x_290:
[----:B------:R-:W-:Y:S01]  /*1200*/  LOP3.LUT R0, R18, 0x80, RZ, 0xc0, !PT ;  /* 0x0000008012007812 */ /* 0x000fe200078ec0ff */
[----:B--2---:R-:W2:Y:S01]  /*1210*/  S2UR UR7, SR_CgaCtaId ;  /* 0x00000000000779c3 */ /* 0x004ea20000008800 */
[----:B------:R-:W-:Y:S02]  /*1220*/  UMOV UR6, 0x400 ;  /* 0x0000040000067882 */ /* 0x000fe40000000000 */
[----:B------:R-:W-:-:S06]  /*1230*/  SHF.R.U32.HI R0, RZ, 0x7, R0 ;  /* 0x00000007ff007819 */ /* 0x000fcc0000011600 */
[----:B---3--:R-:W3:Y:S01]  /*1240*/  SHFL.IDX PT, R0, R0, RZ, 0x1f ;  /* 0x00001fff00007589 */ /* 0x008ee200000e0000 */
[----:B--2---:R-:W-:Y:S01]  /*1250*/  ULEA UR6, UR7, UR6, 0x18 ;  /* 0x0000000607067291 */ /* 0x004fe2000f8ec03f */
[----:B---3--:R-:W-:-:S13]  /*1260*/  R2UR UR4, R0 ;  /* 0x00000000000472ca */ /* 0x008fda00000e0000 */
[----:B------:R-:W-:-:S04]  /*1270*/  ULEA.HI UR5, UR4, UR4, URZ, 0x1 ;  /* 0x0000000404057291 */ /* 0x000fc8000f8f083f */
[----:B------:R-:W-:-:S04]  /*1280*/  ULOP3.LUT UR5, UR5, 0x7fffe, URZ, 0xc0, !UPT ;  /* 0x0007fffe05057892 */ /* 0x000fc8000f8ec03f */
[----:B------:R-:W-:-:S03]  /*1290*/  UIADD3 UR5, UR4, -UR5, URZ ;  /* 0x8000000504057290 */ /* 0x000fc6000fffe03f */
[----:B------:R-:W-:Y:S01]  /*12a0*/  ULDC UR4, c[0x0][0x28c] ;  /* 0x0000a30000047ab9 */ /* 0x000fe20000000800 */
[----:B------:R-:W-:Y:S01]  /*12b0*/  ULEA UR5, UR5, UR6, 0xd ;  /* 0x0000000605057291 */ /* 0x000fe2000f8e683f */
[----:B------:R-:W-:-:S03]  /*12c0*/  ISETP.LT.AND P0, PT, RZ, UR4, PT ;  /* 0x00000004ff007c0c */ /* 0x000fc6000bf01270 */
[----:B------:R-:W-:-:S04]  /*12d0*/  UIADD3 UR5, UR5, 0x100, URZ ;  /* 0x0000010005057890 */ /* 0x000fc8000fffe03f */
[----:B------:R-:W-:-:S04]  /*12e0*/  USHF.R.U32.HI UR5, URZ, 0x4, UR5 ;  /* 0x000000043f057899 */ /* 0x000fc80008011605 */
[----:B------:R-:W-:Y:S02]  /*12f0*/  ULOP3.LUT UR41, UR5, 0x3fff, URZ, 0xc0, !UPT ;  /* 0x00003fff05297892 */ /* 0x000fe4000f8ec03f */
[----:B-1--45:R-:W-:Y:S10]  /*1300*/  @P0 BRA `(.L_x_17) ;  /* 0x0000000000400947 */ /* 0x032ff40003800000 */
[----:B------:R-:W-:Y:S01]  /*1310*/  MOV R0, 0x0 ;  /* 0x0000000000007802 */ /* 0x000fe20000000f00 */
[----:B------:R-:W-:Y:S01]  /*1320*/  ULDC.64 UR4, c[0x4][0x68] ;  /* 0x01001a0000047ab9 */ /* 0x000fe20000000a00 */
[----:B------:R-:W-:Y:S01]  /*1330*/  ULDC.64 UR6, c[0x4][0x8] ;  /* 0x0100020000067ab9 */ /* 0x000fe20000000a00 */
[----:B01----:R-:W-:Y:S01]  /*1340*/  IMAD.U32 R4, RZ, RZ, UR4 ;  /* 0x00000004ff047e24 */ /* 0x003fe2000f8e00ff */
[----:B------:R0:W1:Y:S01]  /*1350*/  LDC.64 R14, c[0x4][R0] ;  /* 0x01000000000e7b82 */ /* 0x0000620000000a00 */
[----:B------:R-:W-:Y:S01]  /*1360*/  IMAD.U32 R5, RZ, RZ, UR5 ;  /* 0x00000005ff057e24 */ /* 0x000fe2000f8e00ff */
[----:B------:R-:W-:Y:S01]  /*1370*/  ULDC.64 UR4, c[0x4][0x70] ;  /* 0x01001c0000047ab9 */ /* 0x000fe20000000a00 */
[----:B------:R-:W-:Y:S02]  /*1380*/  IMAD.U32 R10, RZ, RZ, UR6 ;  /* 0x00000006ff0a7e24 */ /* 0x000fe4000f8e00ff */
[----:B------:R-:W-:Y:S02]  /*1390*/  IMAD.U32 R6, RZ, RZ, UR4 ;  /* 0x00000004ff067e24 */ /* 0x000fe4000f8e00ff */
[----:B------:R-:W-:-:S02]  /*13a0*/  IMAD.U32 R7, RZ, RZ, UR5 ;  /* 0x00000005ff077e24 */ /* 0x000fc4000f8e00ff */
[----:B------:R-:W-:Y:S02]  /*13b0*/  IMAD.U32 R11, RZ, RZ, UR7 ;  /* 0x00000007ff0b7e24 */ /* 0x000fe4000f8e00ff */
[----:B------:R-:W-:Y:S02]  /*13c0*/  IMAD.MOV.U32 R8, RZ, RZ, 0x1e1 ;  /* 0x000001e1ff087424 */ /* 0x000fe400078e00ff */
[----:B------:R-:W-:Y:S02]  /*13d0*/  IMAD.MOV.U32 R12, RZ, RZ, 0x1 ;  /* 0x00000001ff0c7424 */ /* 0x000fe400078e00ff */
[----:B0-----:R-:W-:-:S07]  /*13e0*/  IMAD.MOV.U32 R13, RZ, RZ, RZ ;  /* 0x000000ffff0d7224 */ /* 0x001fce00078e00ff */
[----:B------:R-:W-:-:S07]  /*13f0*/  LEPC R20, `(.L_x_17) ;  /* 0x000000001014794e */ /* 0x000fce0000000000 */
[----:B-1---5:R-:W-:Y:S05]  /*1400*/  CALL.ABS.NOINC R14 ;  /* 0x000000000e007343 */ /* 0x022fea0003c00000 */
.L_x_17:
[----:B------:R-:W-:-:S13]  /*1410*/  ISETP.NE.AND P0, PT, R157, 0x3, PT ;  /* 0x000000039d00780c */ /* 0x000fda0003f05270 */
[----:B------:R-:W-:Y:S05]  /*1420*/  @!P0 BRA `(.L_x_18) ;  /* 0x0000000000048947 */ /* 0x000fea0003800000 */
[----:B------:R-:W-:Y:S01]  /*1430*/  BPT.TRAP 0x1 ;  /* 0x000000040000795c */ /* 0x000fe20000300000 */
.L_x_18:
[----:B------:R-:W2:Y:S01]  /*1440*/  S2UR UR5, SR_CgaCtaId ;  /* 0x00000000000579c3 */ /* 0x000ea20000008800 */
[----:B------:R-:W-:Y:S01]  /*1450*/  UMOV UR4, 0x400 ;  /* 0x0000040000047882 */ /* 0x000fe20000000000 */
[----:B------:R-:W-:Y:S02]  /*1460*/  IMAD.U32 R0, RZ, RZ, UR38 ;  /* 0x00000026ff007e24 */ /* 0x000fe4000f8e00ff */
[----:B------:R-:W-:-:S03]  /*1470*/  IMAD.U32 R3, RZ, RZ, UR39 ;  /* 0x00000027ff037e24 */ /* 0x000fc6000f8e00ff */
[----:B------:R-:W-:Y:S01]  /*1480*/  SHF.L.U32 R0, R0, 0x1f, RZ ;  /* 0x0000001f00007819 */ /* 0x000fe200000006ff */
[----:B--2---:R-:W-:-:S06]  /*1490*/  ULEA UR4, UR5, UR4, 0x18 ;  /* 0x0000000405047291 */ /* 0x004fcc000f8ec03f */
[----:B------:R-:W-:-:S04]  /*14a0*/  IMAD.U32 R6, RZ, RZ, UR4 ;  /* 0x00000004ff067e24 */ /* 0x000fc8000f8e00ff */
[----:B------:R-:W-:-:S04]  /*14b0*/  IMAD R3, R3, 0x8, R6 ;  /* 0x0000000803037824 */ /* 0x000fc800078e0206 */
[----:B------:R2:W3:Y:S01]  /*14c0*/  SYNCS.PHASECHK.TRANS64.TRYWAIT P1, [R3+URZ], R0 ;  /* 0x00000000030075a7 */ /* 0x0004e2000802017f */
[----:B------:R-:W-:Y:S05]  /*14d0*/  @!P0 BRA `(.L_x_19) ;  /* 0x0000000000048947 */ /* 0x000fea0003800000 */
[----:B------:R-:W-:Y:S01]  /*14e0*/  BPT.TRAP 0x1 ;  /* 0x000000040000795c */ /* 0x000fe20000300000 */
.L_x_19:
[----:B---3--:R-:W-:Y:S05]  /*14f0*/  @P1 BRA `(.L_x_20) ;  /* 0x0000000000081947 */ /* 0x008fea0003800000 */
[----:B------:R-:W3:Y:S02]  /*1500*/  SYNCS.PHASECHK.TRANS64.TRYWAIT P1, [R3+URZ], R0 ;  /* 0x00000000030075a7 */ /* 0x000ee4000802017f */
[----:B---3--:R-:W-:Y:S05]  /*1510*/  @!P1 BRA `(.L_x_21) ;  /* 0x000000a800489947 */ /* 0x008fea0003800000 */
.L_x_20:
[----:B------:R-:W-:-:S04]  /*1520*/  UISETP.LT.AND UP0, UPT, UR40, 0x1, UPT ;  /* 0x000000012800788c */ /* 0x000fc8000bf01270 */
[----:B------:R-:W-:-:S06]  /*1530*/  USEL UR4, UR40, 0x1, UP0 ;  /* 0x0000000128047887 */ /* 0x000fcc0008000000 */
[----:B--23--:R-:W-:Y:S01]  /*1540*/  IMAD.U32 R0, RZ, RZ, UR4 ;  /* 0x00000004ff007e24 */ /* 0x00cfe2000f8e00ff */
[----:B------:R-:W-:Y:S05]  /*1550*/  WARPSYNC.ALL ;  /* 0x0000000000007948 */ /* 0x000fea0003800000 */
[----:B------:R-:W-:-:S04]  /*1560*/  IADD3 R0, -R0, UR40, RZ ;  /* 0x0000002800007c10 */ /* 0x000fc8000fffe1ff */
[----:B------:R-:W-:Y:S02]  /*1570*/  ISETP.GE.AND P1, PT, R0, 0x1, PT ;  /* 0x000000010000780c */ /* 0x000fe40003f26270 */
[----:B------:R-:W-:Y:S01]  /*1580*/  R2UR UR4, R6 ;  /* 0x00000000060472ca */ /* 0x000fe200000e0000 */
[----:B------:R-:W-:Y:S01]  /*1590*/  WARPGROUP.ARRIVE ;  /* 0x00000000000079c5 */ /* 0x000fe20000000000 */
[----:B------:R-:W-:Y:S01]  /*15a0*/  UMOV UR9, 0x40000040 ;  /* 0x4000004000097882 */ /* 0x000fe20000000000 */
[----:B------:R-:W-:-:S10]  /*15b0*/  UMOV UR11, 0x40000040 ;  /* 0x40000040000b7882 */ /* 0x000fd40000000000 */
[----:B------:R-:W-:-:S04]  /*15c0*/  UIADD3 UR4, UR4, 0x20100, URZ ;  /* 0x0002010004047890 */ /* 0x000fc8000fffe03f */
[----:B------:R-:W-:-:S04]  /*15d0*/  USHF.R.U32.HI UR4, URZ, 0x4, UR4 ;  /* 0x000000043f047899 */ /* 0x000fc80008011604 */
[----:B------:R-:W-:Y:S02]  /*15e0*/  ULOP3.LUT UR5, UR4, 0x3fff, URZ, 0xc0, !UPT ;  /* 0x00003fff04057892 */ /* 0x000fe4000f8ec03f */
[----:B------:R-:W-:Y:S02]  /*15f0*/  ULOP3.LUT UR4, UR41, 0x10000, URZ, 0xfc, !UPT ;  /* 0x0001000029047892 */ /* 0x000fe4000f8efc3f */
[----:B------:R-:W-:Y:S02]  /*1600*/  ULOP3.LUT UR5, UR5, 0x10000, URZ, 0xfc, !UPT ;  /* 0x0001000005057892 */ /* 0x000fe4000f8efc3f */
[----:B------:R-:W-:Y:S02]  /*1610*/  ULEA UR6, UR39, UR4, 0xb ;  /* 0x0000000427067291 */ /* 0x000fe4000f8e583f */
[----:B------:R-:W-:-:S05]  /*1620*/  ULEA UR7, UR39, UR5, 0xc ;  /* 0x0000000527077291 */ /* 0x000fca000f8e603f */
[----:B------:R-:W-:Y:S02]  /*1630*/  UMOV UR8, UR6 ;  /* 0x0000000600087c82 */ /* 0x000fe40008000000 */
[----:B------:R-:W-:Y:S02]  /*1640*/  UMOV UR10, UR7 ;  /* 0x00000007000a7c82 */ /* 0x000fe40008000000 */
[----:B------:R-:W-:Y:S01]  /*1650*/  HGMMA.64x256x16.F32.BF16 R24, gdesc[UR8], RZ, !UPT, gsb0 ;  /* 0x03e00000081879f0 */ /* 0x000fe2000c0018ff */
[----:B------:R-:W-:Y:S02]  /*1660*/  UIADD3 UR8, UR6, 0x2, URZ ;  /* 0x0000000206087890 */ /* 0x000fe4000fffe03f */
[----:B------:R-:W-:Y:S01]  /*1670*/  UIADD3 UR10, UR7, 0x2, URZ ;  /* 0x00000002070a7890 */ /* 0x000fe2000fffe03f */
[----:B------:R-:W-:Y:S01]  /*1680*/  UMOV UR9, 0x40000040 ;  /* 0x4000004000097882 */ /* 0x000fe20000000000 */
[----:B------:R-:W-:Y:S01]  /*1690*/  UMOV UR11, 0x40000040 ;  /* 0x40000040000b7882 */ /* 0x000fe20000000000 */
[----:B------:R-:W-:-:S02]  /*16a0*/  WARPGROUP.DEPBAR.LE gsb0, 0x0 ;  /* 0x00008000000079c5 */ /* 0x000fc40000010000 */
[----:B------:R-:W-:-:S15]  /*16b0*/  WARPGROUP.ARRIVE ;  /* 0x00000000000079c5 */ /* 0x000fde0000000000 */
[----:B------:R-:W-:-:S05]  /*16c0*/  NOP ;  /* 0x0000000000007918 */ /* 0x000fca0000000000 */
[----:B------:R-:W-:Y:S01]  /*16d0*/  HGMMA.64x256x16.F32.BF16 R24, gdesc[UR8], R24, gsb0 ;  /* 0x03e00000081879f0 */ /* 0x000fe20008001818 */
[----:B------:R-:W-:Y:S02]  /*16e0*/  UIADD3 UR8, UR6, 0x4, URZ ;  /* 0x0000000406087890 */ /* 0x000fe4000fffe03f */
[----:B------:R-:W-:Y:S01]  /*16f0*/  UIADD3 UR10, UR7, 0x4, URZ ;  /* 0x00000004070a7890 */ /* 0x000fe2000fffe03f */
[----:B------:R-:W-:Y:S01]  /*1700*/  UMOV UR9, 0x40000040 ;  /* 0x4000004000097882 */ /* 0x000fe20000000000 */
[----:B------:R-:W-:Y:S01]  /*1710*/  UMOV UR11, 0x40000040 ;  /* 0x40000040000b7882 */ /* 0x000fe20000000000 */
[----:B------:R-:W-:Y:S02]  /*1720*/  WARPGROUP.DEPBAR.LE gsb0, 0x0 ;  /* 0x00008000000079c5 */ /* 0x000fe40000010000 */
        /* <DEDUP_REMOVED lines=42> */
[----:B------:R-:W-:Y:S03]  /*19d0*/  HGMMA.64x256x16.F32.BF16 R24, gdesc[UR8], R24, gsb0 ;  /* 0x03e00000081879f0 */ /* 0x000fe60008001818 */
[----:B------:R-:W-:Y:S02]  /*19e0*/  WARPGROUP.DEPBAR.LE gsb0, 0x0 ;  /* 0x00008000000079c5 */ /* 0x000fe40000010000 */
[----:B------:R-:W-:Y:S05]  /*19f0*/  @!P1 BRA `(.L_x_22) ;  /* 0x0000000400b09947 */ /* 0x000fea0003800000 */
[----:B------:R-:W-:Y:S02]  /*1a00*/  UIADD3 UR6, UR39, 0x1, URZ ;  /* 0x0000000127067890 */ /* 0x000fe4000fffe03f */
[----:B------:R-:W-:Y:S02]  /*1a10*/  IMAD.U32 R3, RZ, RZ, UR39 ;  /* 0x00000027ff037e24 */ /* 0x000fe4000f8e00ff */
[----:B------:R-:W-:-:S04]  /*1a20*/  UISETP.NE.AND UP0, UPT, UR6, 0x4, UPT ;  /* 0x000000040600788c */ /* 0x000fc8000bf05270 */
[----:B------:R-:W-:Y:S02]  /*1a30*/  USEL UR7, URZ, 0x1, UP0 ;  /* 0x000000013f077887 */ /* 0x000fe40008000000 */
[----:B------:R-:W-:Y:S02]  /*1a40*/  USEL UR6, UR6, URZ, UP0 ;  /* 0x0000003f06067287 */ /* 0x000fe40008000000 */
[----:B------:R-:W-:-:S06]  /*1a50*/  ULOP3.LUT UR7, UR38, UR7, URZ, 0x3c, !UPT ;  /* 0x0000000726077292 */ /* 0x000fcc000f8e3c3f */
[----:B------:R-:W-:-:S07]  /*1a60*/  IMAD.U32 R7, RZ, RZ, UR7 ;  /* 0x00000007ff077e24 */ /* 0x000fce000f8e00ff */
.L_x_29:
[----:B------:R-:W-:Y:S05]  /*1a70*/  @!P0 BRA `(.L_x_23) ;  /* 0x0000000000048947 */ /* 0x000fea0003800000 */
[----:B------:R-:W-:Y:S01]  /*1a80*/  BPT.TRAP 0x1 ;  /* 0x000000040000795c */ /* 0x000fe20000300000 */
.L_x_23:
[----:B------:R-:W2:Y:S01]  /*1a90*/  S2UR UR8, SR_CgaCtaId ;  /* 0x00000000000879c3 */ /* 0x000ea20000008800 */
[----:B------:R-:W-:Y:S01]  /*1aa0*/  UMOV UR7, 0x400 ;  /* 0x0000040000077882 */ /* 0x000fe20000000000 */
[----:B01----:R-:W-:Y:S01]  /*1ab0*/  IMAD.U32 R5, RZ, RZ, UR6 ;  /* 0x00000006ff057e24 */ /* 0x003fe2000f8e00ff */
[----:B------:R-:W-:Y:S01]  /*1ac0*/  SHF.L.U32 R4, R7, 0x1f, RZ ;  /* 0x0000001f07047819 */ /* 0x000fe200000006ff */
[----:B--2---:R-:W-:-:S06]  /*1ad0*/  ULEA UR7, UR8, UR7, 0x18 ;  /* 0x0000000708077291 */ /* 0x004fcc000f8ec03f */
[----:B------:R-:W-:-:S04]  /*1ae0*/  IMAD.U32 R6, RZ, RZ, UR7 ;  /* 0x00000007ff067e24 */ /* 0x000fc8000f8e00ff */
[----:B------:R-:W-:-:S04]  /*1af0*/  IMAD R5, R5, 0x8, R6 ;  /* 0x0000000805057824 */ /* 0x000fc800078e0206 */
[----:B------:R0:W1:Y:S01]  /*1b00*/  SYNCS.PHASECHK.TRANS64.TRYWAIT P1, [R5+URZ], R4 ;  /* 0x00000004050075a7 */ /* 0x000062000802017f */
[----:B------:R-:W-:Y:S05]  /*1b10*/  @!P0 BRA `(.L_x_24) ;  /* 0x0000000000048947 */ /* 0x000fea0003800000 */
[----:B------:R-:W-:Y:S01]  /*1b20*/  BPT.TRAP 0x1 ;  /* 0x000000040000795c */ /* 0x000fe20000300000 */
.L_x_24:
[----:B-1----:R-:W-:Y:S05]  /*1b30*/  @P1 BRA `(.L_x_25) ;  /* 0x0000000000081947 */ /* 0x002fea0003800000 */
[----:B------:R-:W1:Y:S02]  /*1b40*/  SYNCS.PHASECHK.TRANS64.TRYWAIT P1, [R5+URZ], R4 ;  /* 0x00000004050075a7 */ /* 0x000e64000802017f */
[----:B-1----:R-:W-:Y:S05]  /*1b50*/  @!P1 BRA `(.L_x_26) ;  /* 0x000000a000cc9947 */ /* 0x002fea0003800000 */
.L_x_25:
[----:B------:R-:W-:Y:S01]  /*1b60*/  ULEA UR7, UR6, UR4, 0xb ;  /* 0x0000000406077291 */ /* 0x000fe2000f8e583f */
[----:B------:R-:W-:Y:S01]  /*1b70*/  WARPGROUP.ARRIVE ;  /* 0x00000000000079c5 */ /* 0x000fe20000000000 */
[----:B------:R-:W-:Y:S01]  /*1b80*/  ULEA UR12, UR6, UR5, 0xc ;  /* 0x00000005060c7291 */ /* 0x000fe2000f8e603f */
[----:B------:R-:W-:Y:S01]  /*1b90*/  UMOV UR9, 0x40000040 ;  /* 0x4000004000097882 */ /* 0x000fe20000000000 */
[----:B------:R-:W-:-:S03]  /*1ba0*/  UMOV UR11, 0x40000040 ;  /* 0x40000040000b7882 */ /* 0x000fc60000000000 */
[----:B------:R-:W-:Y:S02]  /*1bb0*/  UMOV UR8, UR7 ;  /* 0x0000000700087c82 */ /* 0x000fe40008000000 */
[----:B------:R-:W-:Y:S02]  /*1bc0*/  UMOV UR10, UR12 ;  /* 0x0000000c000a7c82 */ /* 0x000fe40008000000 */
[----:B------:R-:W-:Y:S01]  /*1bd0*/  HGMMA.64x256x16.F32.BF16 R24, gdesc[UR8], R24, gsb0 ;  /* 0x03e00000081879f0 */ /* 0x000fe20008001818 */
        /* <DEDUP_REMOVED lines=58> */
[----:B------:R-:W-:Y:S01]  /*1f80*/  BPT.TRAP 0x1 ;  /* 0x000000040000795c */ /* 0x000fe20000300000 */
.L_x_27:
[----:B------:R-:W-:-:S13]  /*1f90*/  ISETP.NE.AND P1, PT, R22, RZ, PT ;  /* 0x000000ff1600720c */ /* 0x000fda0003f25270 */
[----:B01----:R-:W-:-:S04]  /*1fa0*/  @P1 IMAD R4, R3, 0x8, R6 ;  /* 0x0000000803041824 */ /* 0x003fc800078e0206 */
[----:B------:R-:W-:-:S05]  /*1fb0*/  @P1 VIADD R5, R4, 0x20 ;  /* 0x0000002004051836 */ /* 0x000fca0000000000 */
[----:B------:R-:W-:-:S04]  /*1fc0*/  @P1 PRMT R5, R152, 0x654, R5 ;  /* 0x0000065498051816 */ /* 0x000fc80000000005 */
[----:B------:R0:W-:Y:S01]  /*1fd0*/  @P1 SYNCS.ARRIVE.TRANS64.RED.A1T0 RZ, [R5+URZ], RZ ;  /* 0x000000ff05ff19a7 */ /* 0x0001e2000810043f */
[----:B------:R-:W-:-:S13]  /*1fe0*/  ISETP.GT.U32.AND P1, PT, R19, 0x1, PT ;  /* 0x000000011300780c */ /* 0x000fda0003f24070 */
[----:B0-----:R-:W-:Y:S05]  /*1ff0*/  @P1 BRA `(.L_x_28) ;  /* 0x0000000000041947 */ /* 0x001fea0003800000 */
[----:B------:R-:W-:Y:S01]  /*2000*/  BPT.TRAP 0x1 ;  /* 0x000000040000795c */ /* 0x000fe20000300000 */
.L_x_28:
[----:B------:R-:W-:Y:S01]  /*2010*/  UIADD3 UR6, UR6, 0x1, URZ ;  /* 0x0000000106067890 */ /* 0x000fe2000fffe03f */
[C---:B------:R-:W-:Y:S01]  /*2020*/  ISETP.GT.AND P2, PT, R0.reuse, 0x1, PT ;  /* 0x000000010000780c */ /* 0x040fe20003f44270 */
[----:B------:R-:W-:Y:S02]  /*2030*/  VIADD R3, R3, 0x1 ;  /* 0x0000000103037836 */ /* 0x000fe40000000000 */
[----:B------:R-:W-:Y:S01]  /*2040*/  UISETP.NE.AND UP0, UPT, UR6, 0x4, UPT ;  /* 0x000000040600788c */ /* 0x000fe2000bf05270 */
[----:B------:R-:W-:Y:S02]  /*2050*/  VIADD R0, R0, 0xffffffff ;  /* 0xffffffff00007836 */ /* 0x000fe40000000000 */
[C---:B------:R-:W-:Y:S01]  /*2060*/  ISETP.NE.AND P1, PT, R3.reuse, 0x4, PT ;  /* 0x000000040300780c */ /* 0x040fe20003f25270 */
[----:B------:R-:W-:Y:S02]  /*2070*/  USEL UR7, URZ, 0x1, UP0 ;  /* 0x000000013f077887 */ /* 0x000fe40008000000 */
[----:B------:R-:W-:Y:S01]  /*2080*/  USEL UR6, UR6, URZ, UP0 ;  /* 0x0000003f06067287 */ /* 0x000fe20008000000 */
[----:B------:R-:W-:-:S03]  /*2090*/  SEL R3, R3, RZ, P1 ;  /* 0x000000ff03037207 */ /* 0x000fc60000800000 */
[----:B------:R-:W-:Y:S01]  /*20a0*/  LOP3.LUT R7, R7, UR7, RZ, 0x3c, !PT ;  /* 0x0000000707077c12 */ /* 0x000fe2000f8e3cff */
[----:B------:R-:W-:Y:S07]  /*20b0*/  @P2 BRA `(.L_x_29) ;  /* 0xfffffff8006c2947 */ /* 0x000fee000383ffff */
.L_x_22:
[----:B------:R-:W2:Y:S02]  /*20c0*/  LDC R0, c[0x0][0x28c] ;  /* 0x0000a300ff007b82 */ /* 0x000ea40000000800 */
[----:B--2---:R-:W-:-:S13]  /*20d0*/  ISETP.GE.AND P1, PT, R0, 0x1, PT ;  /* 0x000000010000780c */ /* 0x004fda0003f26270 */
[----:B------:R-:W-:Y:S05]  /*20e0*/  @!P1 BRA `(.L_x_30) ;  /* 0x0000000000409947 */ /* 0x000fea0003800000 */
[----:B------:R-:W-:Y:S05]  /*20f0*/  @!P0 BRA `(.L_x_31) ;  /* 0x0000000000048947 */ /* 0x000fea0003800000 */
[----:B------:R-:W-:Y:S01]  /*2100*/  BPT.TRAP 0x1 ;  /* 0x000000040000795c */ /* 0x000fe20000300000 */
.L_x_31:
[----:B------:R-:W-:Y:S01]  /*2110*/  ISETP.NE.AND P0, PT, R22, RZ, PT ;  /* 0x000000ff1600720c */ /* 0x000fe20003f05270 */
[----:B------:R-:W-:-:S12]  /*2120*/  UISETP.LT.AND UP1, UPT, UR40, 0x1, UPT ;  /* 0x000000012800788c */ /* 0x000fd8000bf21270 */
[----:B------:R-:W-:-:S05]  /*2130*/  VOTEU.ANY UP0, P0 ;  /* 0x00000000003f7886 */ /* 0x000fca0000000100 */
[----:B------:R-:W-:-:S04]  /*2140*/  @UP0 USEL UR4, UR40, 0x1, UP1 ;  /* 0x0000000128040887 */ /* 0x000fc80008800000 */
[----:B------:R-:W-:-:S06]  /*2150*/  @UP0 UIADD3 UR4, UR39, UR40, -UR4 ;  /* 0x0000002827040290 */ /* 0x000fcc000fffe804 */
[----:B------:R-:W-:-:S04]  /*2160*/  IMAD.U32 R0, RZ, RZ, UR4 ;  /* 0x00000004ff007e24 */ /* 0x000fc8000f8e00ff */
[----:B------:R-:W-:-:S05]  /*2170*/  @P0 IMAD.SHL.U32 R0, R0, 0x8, RZ ;  /* 0x0000000800000824 */ /* 0x000fca00078e00ff */
[----:B------:R-:W-:-:S04]  /*2180*/  @P0 LOP3.LUT R0, R0, 0x18, RZ, 0xc0, !PT ;  /* 0x0000001800000812 */ /* 0x000fc800078ec0ff */
[----:B------:R-:W-:-:S04]  /*2190*/  @P0 IADD3 R3, R6, 0x20, R0 ;  /* 0x0000002006030810 */ /* 0x000fc80007ffe000 */
[----:B------:R-:W-:-:S04]  /*21a0*/  @P0 PRMT R3, R152, 0x654, R3 ;  /* 0x0000065498030816 */ /* 0x000fc80000000003 */
[----:B------:R2:W-:Y:S01]  /*21b0*/  @P0 SYNCS.ARRIVE.TRANS64.RED.A1T0 RZ, [R3+URZ], RZ ;  /* 0x000000ff03ff09a7 */ /* 0x0005e2000810043f */
[----:B------:R-:W-:-:S13]  /*21c0*/  ISETP.GT.U32.AND P0, PT, R19, 0x1, PT ;  /* 0x000000011300780c */ /* 0x000fda0003f04070 */
[----:B--2---:R-:W-:Y:S05]  /*21d0*/  @P0 BRA `(.L_x_30) ;  /* 0x0000000000040947 */ /* 0x004fea0003800000 */
[----:B------:R-:W-:Y:S01]  /*21e0*/  BPT.TRAP 0x1 ;  /* 0x000000040000795c */ /* 0x000fe20000300000 */
.L_x_30:
[----:B------:R-:W2:Y:S01]  /*21f0*/  LDC R6, c[0x0][0x288] ;  /* 0x0000a200ff067b82 */ /* 0x000ea20000000800 */
[--C-:B------:R-:W-:Y:S01]  /*2200*/  SHF.R.U32.HI R0, RZ, 0x2, R18.reuse ;  /* 0x00000002ff007819 */ /* 0x100fe20000011612 */
[----:B------:R-:W-:Y:S01]  /*2210*/  UIADD3 UR39, UR40, UR39, URZ ;  /* 0x0000002728277290 */ /* 0x000fe2000fffe03f */
[----:B01----:R-:W-:Y:S01]  /*2220*/  SHF.R.U32.HI R5, RZ, 0x7, R18 ;  /* 0x00000007ff057819 */ /* 0x003fe20000011612 */
[----:B------:R-:W-:Y:S01]  /*2230*/  ULDC UR8, c[0x0][0x284] ;  /* 0x0000a10000087ab9 */ /* 0x000fe20000000800 */
[----:B------:R-:W-:Y:S01]  /*2240*/  LOP3.LUT R4, R18, 0x60, RZ, 0xc0, !PT ;  /* 0x0000006012047812 */ /* 0x000fe200078ec0ff */
[----:B------:R-:W-:Y:S01]  /*2250*/  USHF.R.U32.HI UR4, URZ, 0x2, UR39 ;  /* 0x000000023f047899 */ /* 0x000fe20008011627 */
[----:B------:R-:W-:Y:S01]  /*2260*/  LOP3.LUT R3, R0, 0x7, RZ, 0xc0, !PT ;  /* 0x0000000700037812 */ /* 0x000fe200078ec0ff */
[----:B------:R-:W-:Y:S01]  /*2270*/  UISETP.GT.U32.AND UP1, UPT, UR39, 0x3, UPT ;  /* 0x000000032700788c */ /* 0x000fe2000bf24070 */
[----:B------:R-:W-:Y:S01]  /*2280*/  LOP3.LUT R0, R5, 0x1, RZ, 0xc0, !PT ;  /* 0x0000000105007812 */ /* 0x000fe200078ec0ff */
[----:B------:R-:W-:Y:S01]  /*2290*/  ULOP3.LUT UR4, UR4, 0x1, URZ, 0xc0, !UPT ;  /* 0x0000000104047892 */ /* 0x000fe2000f8ec03f */
[----:B------:R-:W-:Y:S01]  /*22a0*/  SHF.R.U32.HI R10, RZ, 0x1, R4 ;  /* 0x00000001ff0a7819 */ /* 0x000fe20000011604 */
[----:B------:R-:W-:Y:S01]  /*22b0*/  IMAD.SHL.U32 R4, R18, 0x2, RZ ;  /* 0x0000000212047824 */ /* 0x000fe200078e00ff */
[----:B------:R-:W-:Y:S01]  /*22c0*/  SHF.R.S32.HI R21, RZ, 0x1f, R23 ;  /* 0x0000001fff157819 */ /* 0x000fe20000011417 */
[----:B------:R-:W-:Y:S01]  /*22d0*/  IMAD.SHL.U32 R8, R0, 0x40, RZ ;  /* 0x0000004000087824 */ /* 0x000fe200078e00ff */
[--C-:B------:R-:W-:Y:S01]  /*22e0*/  IADD3 R5, RZ, -R10, -R3.reuse ;  /* 0x8000000aff057210 */ /* 0x100fe20007ffe803 */
[----:B------:R-:W-:Y:S01]  /*22f0*/  UISETP.NE.U32.AND UP0, UPT, UR4, 0x1, UPT ;  /* 0x000000010400788c */ /* 0x000fe2000bf05070 */
[----:B------:R-:W-:Y:S01]  /*2300*/  LOP3.LUT R4, R4, 0x6, RZ, 0xc0, !PT ;  /* 0x0000000604047812 */ /* 0x000fe200078ec0ff */
[----:B------:R-:W-:Y:S01]  /*2310*/  ULDC.64 UR6, c[0x0][0x5d0] ;  /* 0x0001740000067ab9 */ /* 0x000fe20000000a00 */
[----:B------:R-:W-:Y:S01]  /*2320*/  LOP3.LUT R3, R8, 0x40, R3, 0xe2, !PT ;  /* 0x0000004008037812 */ /* 0x000fe200078ee203 */
[----:B------:R-:W-:Y:S01]  /*2330*/  IMAD R11, R0, -0x40, R5 ;  /* 0xffffffc0000b7824 */ /* 0x000fe200078e0205 */
[----:B------:R-:W-:Y:S01]  /*2340*/  LOP3.LUT R0, R18, 0x3, RZ, 0xc0, !PT ;  /* 0x0000000312007812 */ /* 0x000fe200078ec0ff */
[----:B------:R-:W-:Y:S01]  /*2350*/  UISETP.LT.U32.AND UP1, UPT, UR40, 0x4, UP1 ;  /* 0x000000042800788c */ /* 0x000fe20008f21070 */
[----:B------:R-:W-:Y:S01]  /*2360*/  PRMT R8, R4, 0x6540, R153 ;  /* 0x0000654004087816 */ /* 0x000fe20000000099 */
[----:B------:R-:W-:Y:S01]  /*2370*/  IMAD.SHL.U32 R153, R153, 0x100, RZ ;  /* 0x0000010099997824 */ /* 0x000fe200078e00ff */
[----:B------:R-:W-:Y:S01]  /*2380*/  UISETP.GT.U32.AND UP0, UPT, UR40, 0x3, !UP0 ;  /* 0x000000032800788c */ /* 0x000fe2000c704070 */
[----:B--2---:R-:W-:Y:S01]  /*2390*/  IMAD R12, R0, -0x2, R6 ;  /* 0xfffffffe000c7824 */ /* 0x004fe200078e0206 */
[----:B------:R-:W-:Y:S01]  /*23a0*/  SHF.R.S32.HI R9, RZ, 0x1f, R8 ;  /* 0x0000001fff097819 */ /* 0x000fe20000011408 */
[C---:B------:R-:W-:Y:S01]  /*23b0*/  IMAD.SHL.U32 R0, R154.reuse, 0x80, RZ ;  /* 0x000000809a007824 */ /* 0x040fe200078e00ff */
[----:B------:R-:W-:Y:S01]  /*23c0*/  ISETP.GE.AND P0, PT, R153, R6, PT ;  /* 0x000000069900720c */ /* 0x000fe20003f06270 */
[----:B------:R-:W-:Y:S01]  /*23d0*/  IMAD R4, R21, UR6, RZ ;  /* 0x0000000615047c24 */ /* 0x000fe2000f8e02ff */
[----:B------:R-:W-:Y:S01]  /*23e0*/  USEL UR5, URZ, 0x1, !UP1 ;  /* 0x000000013f057887 */ /* 0x000fe2000c800000 */
[----:B------:R-:W-:Y:S01]  /*23f0*/  IMAD.WIDE R6, R154, 0x80, RZ ;  /* 0x000000809a067825 */ /* 0x000fe200078e02ff */
[C---:B------:R-:W-:Y:S01]  /*2400*/  ISETP.GE.OR P0, PT, R0.reuse, UR8, P0 ;  /* 0x0000000800007c0c */ /* 0x040fe20008706670 */
[----:B------:R-:W-:Y:S01]  /*2410*/  USEL UR4, URZ, 0x1, !UP0 ;  /* 0x000000013f047887 */ /* 0x000fe2000c000000 */
[----:B------:R-:W-:Y:S01]  /*2420*/  IADD3 R0, -R0, UR8, R11 ;  /* 0x0000000800007c10 */ /* 0x000fe2000fffe10b */
[C---:B------:R-:W-:Y:S01]  /*2430*/  IMAD R13, R23.reuse, UR7, R4 ;  /* 0x00000007170d7c24 */ /* 0x040fe2000f8e0204 */
[----:B------:R-:W-:Y:S01]  /*2440*/  ULOP3.LUT UR39, UR39, 0x3, URZ, 0xc0, !UPT ;  /* 0x0000000327277892 */ /* 0x000fe2000f8ec03f */
[----:B------:R-:W-:Y:S01]  /*2450*/  IMAD.WIDE.U32 R4, R23, UR6, R8 ;  /* 0x0000000617047c25 */ /* 0x000fe2000f8e0008 */
[----:B------:R-:W-:Y:S01]  /*2460*/  ULOP3.LUT UR38, UR4, UR38, UR5, 0x96, !UPT ;  /* 0x0000002604267292 */ /* 0x000fe2000f8e9605 */
[----:B------:R-:W-:-:S02]  /*2470*/  LOP3.LUT R169, R6, R3, R10, 0xfe, !PT ;  /* 0x0000000306a97212 */ /* 0x000fc400078efe0a */
[----:B------:R-:W-:Y:S02]  /*2480*/  IMAD.IADD R5, R5, 0x1, R13 ;  /* 0x0000000105057824 */ /* 0x000fe400078e020d */
[----:B------:R-:W-:Y:S02]  /*2490*/  IMAD.IADD R3, R12, 0x1, -R153 ;  /* 0x000000010c037824 */ /* 0x000fe400078e0a99 */
[----:B------:R-:W-:Y:S01]  /*24a0*/  IMAD.MOV.U32 R154, RZ, RZ, -0x1 ;  /* 0xffffffffff9a7424 */ /* 0x000fe200078e00ff */
[----:B------:R-:W-:Y:S06]  /*24b0*/  @P0 BRA `(.L_x_32) ;  /* 0x0000007800dc0947 */ /* 0x000fec0003800000 */
[----:B------:R-:W0:Y:S01]  /*24c0*/  LDC.64 R10, c[0x0][0x5c8] ;  /* 0x00017200ff0a7b82 */ /* 0x000e220000000a00 */
[----:B-----5:R-:W-:Y:S01]  /*24d0*/  FSETP.NEU.AND P0, PT, R156, RZ, PT ;  /* 0x000000ff9c00720b */ /* 0x020fe20003f0d000 */
[----:B------:R-:W-:Y:S01]  /*24e0*/  BSSY B0, `(.L_x_32) ;  /* 0x00007b4000007945 */ /* 0x000fe20003800000 */
[----:B------:R-:W-:-:S04]  /*24f0*/  ISETP.GT.AND P2, PT, R3, RZ, PT ;  /* 0x000000ff0300720c */ /* 0x000fc80003f44270 */
[----:B------:R-:W-:Y:S01]  /*2500*/  ISETP.GT.AND P1, PT, R0, RZ, P2 ;  /* 0x000000ff0000720c */ /* 0x000fe20001724270 */
[-C--:B0-----:R-:W-:Y:S02]  /*2510*/  IMAD R12, R7, R10.reuse, RZ ;  /* 0x0000000a070c7224 */ /* 0x081fe400078e02ff */
[----:B------:R-:W-:-:S04]  /*2520*/  IMAD.WIDE.U32 R160, R169, R10, R4 ;  /* 0x0000000aa9a07225 */ /* 0x000fc800078e0004 */
[----:B------:R-:W-:-:S04]  /*2530*/  IMAD R5, R169, R11, R12 ;  /* 0x0000000ba9057224 */ /* 0x000fc800078e020c */
[----:B------:R-:W-:Y:S01]  /*2540*/  IMAD.IADD R153, R161, 0x1, R5 ;  /* 0x00000001a1997824 */ /* 0x000fe200078e0205 */
[----:B------:R-:W-:Y:S06]  /*2550*/  @!P0 BRA `(.L_x_33) ;  /* 0x0000005400988947 */ /* 0x000fec0003800000 */
[----:B------:R-:W0:Y:S01]  /*2560*/  LDC.64 R14, c[0x0][0x5b8] ;  /* 0x00016e00ff0e7b82 */ /* 0x000e220000000a00 */
[----:B------:R-:W-:-:S07]  /*2570*/  ULDC.64 UR4, c[0x0][0x5c0] ;  /* 0x0001700000047ab9 */ /* 0x000fce0000000a00 */
[----:B------:R-:W1:Y:S08]  /*2580*/  LDC.64 R166, c[0x0][0x5b0] ;  /* 0x00016c00ffa67b82 */ /* 0x000e700000000a00 */
[----:B------:R-:W2:Y:S01]  /*2590*/  LDC.64 R12, c[0x0][0x5a8] ;  /* 0x00016a00ff0c7b82 */ /* 0x000ea20000000a00 */
[-C--:B0-----:R-:W-:Y:S02]  /*25a0*/  IMAD R4, R21, R14.reuse, RZ ;  /* 0x0000000e15047224 */ /* 0x081fe400078e02ff */
[----:B------:R-:W-:-:S04]  /*25b0*/  IMAD.WIDE.U32 R162, R23, R14, R8 ;  /* 0x0000000e17a27225 */ /* 0x000fc800078e0008 */
[----:B------:R-:W-:Y:S02]  /*25c0*/  IMAD R161, R23, R15, R4 ;  /* 0x0000000f17a17224 */ /* 0x000fe400078e0204 */
[-C--:B-1----:R-:W-:Y:S02]  /*25d0*/  IMAD R6, R7, R166.reuse, RZ ;  /* 0x000000a607067224 */ /* 0x082fe400078e02ff */
[----:B------:R-:W-:Y:S02]  /*25e0*/  IMAD.IADD R21, R163, 0x1, R161 ;  /* 0x00000001a3157824 */ /* 0x000fe400078e02a1 */
[----:B------:R-:W-:Y:S02]  /*25f0*/  IMAD.MOV.U32 R20, RZ, RZ, R162 ;  /* 0x000000ffff147224 */ /* 0x000fe400078e00a2 */
[C---:B------:R-:W-:Y:S02]  /*2600*/  IMAD R165, R169.reuse, R167, R6 ;  /* 0x000000a7a9a57224 */ /* 0x040fe400078e0206 */
[----:B------:R-:W-:-:S04]  /*2610*/  IMAD.WIDE.U32 R4, R169, R166, R20 ;  /* 0x000000a6a9047225 */ /* 0x000fc800078e0014 */
[----:B------:R-:W-:Y:S01]  /*2620*/  IMAD.IADD R5, R5, 0x1, R165 ;  /* 0x0000000105057824 */ /* 0x000fe200078e02a5 */
[----:B--2---:R-:W-:-:S04]  /*2630*/  LEA R6, P0, R4, R12, 0x1 ;  /* 0x0000000c04067211 */ /* 0x004fc800078008ff */
[----:B------:R-:W-:-:S05]  /*2640*/  LEA.HI.X R7, R4, R13, R5, 0x1, P0 ;  /* 0x0000000d04077211 */ /* 0x000fca00000f0c05 */
[----:B------:R0:W2:Y:S01]  /*2650*/  @P1 LDG.E.LTC128B.U16 R15, desc[UR36][R6.64] ;  /* 0x00000024060f1981 */ /* 0x0000a2000c1e1520 */
[----:B------:R-:W-:Y:S01]  /*2660*/  LEA R4, P0, R160, UR4, 0x1 ;  /* 0x00000004a0047c11 */ /* 0x000fe2000f8008ff */
[----:B------:R-:W-:Y:S01]  /*2670*/  IMAD.WIDE.U32 R158, R169, R166, R8 ;  /* 0x000000a6a99e7225 */ /* 0x000fe200078e0008 */
[----:B------:R-:W-:Y:S03]  /*2680*/  BSSY B1, `(.L_x_34) ;  /* 0x0000012000017945 */ /* 0x000fe60003800000 */
[----:B------:R-:W-:Y:S02]  /*2690*/  IMAD.IADD R159, R165, 0x1, R159 ;  /* 0x00000001a59f7824 */ /* 0x000fe400078e029f */
[----:B------:R-:W-:-:S04]  /*26a0*/  IMAD.WIDE.U32 R158, R23, R14, R158 ;  /* 0x0000000e179e7225 */ /* 0x000fc800078e009e */
[----:B0-----:R-:W-:Y:S01]  /*26b0*/  IMAD.IADD R7, R161, 0x1, R159 ;  /* 0x00000001a1077824 */ /* 0x001fe200078e029f */
[----:B------:R-:W-:Y:S02]  /*26c0*/  LEA R6, P4, R158, R12, 0x1 ;  /* 0x0000000c9e067211 */ /* 0x000fe400078808ff */
[----:B------:R-:W-:Y:S02]  /*26d0*/  SHF.L.U64.HI R159, R166, 0x3, R167 ;  /* 0x00000003a69f7819 */ /* 0x000fe400000102a7 */
[----:B------:R-:W-:Y:S01]  /*26e0*/  LEA.HI.X R7, R158, R13, R7, 0x1, P4 ;  /* 0x0000000d9e077211 */ /* 0x000fe200020f0c07 */
[----:B------:R-:W-:Y:S02]  /*26f0*/  IMAD.SHL.U32 R158, R166, 0x8, RZ ;  /* 0x00000008a69e7824 */ /* 0x000fe400078e00ff */
[----:B--2---:R-:W-:-:S04]  /*2700*/  IMAD.U32 R5, R15, 0x10000, RZ ;  /* 0x000100000f057824 */ /* 0x004fc800078e00ff */
[----:B------:R-:W-:-:S04]  /*2710*/  FMUL R5, R5, R156 ;  /* 0x0000009c05057220 */ /* 0x000fc80000400000 */
[----:B------:R-:W-:Y:S01]  /*2720*/  FFMA R24, R24, R155, R5 ;  /* 0x0000009b18187223 */ /* 0x000fe20000000005 */
[----:B------:R-:W-:Y:S02]  /*2730*/  LEA.HI.X R5, R160, UR5, R153, 0x1, P0 ;  /* 0x00000005a0057c11 */ /* 0x000fe400080f0c99 */
[----:B------:R-:W-:Y:S02]  /*2740*/  ISETP.GT.AND P0, PT, R3, 0x1, PT ;  /* 0x000000010300780c */ /* 0x000fe40003f04270 */
[----:B------:R-:W-:Y:S02]  /*2750*/  F2FP.BF16.F32.PACK_AB R24, RZ, R24 ;  /* 0x00000018ff18723e */ /* 0x000fe400000010ff */
[----:B------:R-:W-:-:S03]  /*2760*/  ISETP.GT.AND P3, PT, R0, RZ, P0 ;  /* 0x000000ff0000720c */ /* 0x000fc60000764270 */
[----:B------:R0:W-:Y:S10]  /*2770*/  @P1 STG.E.U16 desc[UR36][R4.64], R24 ;  /* 0x0000001804001986 */ /* 0x0001f4000c101524 */
[----:B------:R-:W-:Y:S05]  /*2780*/  @!P3 BRA `(.L_x_35) ;  /* 0x000000000004b947 */ /* 0x000fea0003800000 */
[----:B------:R1:W5:Y:S02]  /*2790*/  LDG.E.LTC128B.U16 R15, desc[UR36][R6.64+0x2] ;  /* 0x00000224060f7981 */ /* 0x000364000c1e1520 */
.L_x_35:
[----:B------:R-:W-:Y:S05]  /*27a0*/  BSYNC B1 ;  /* 0x0000000000017941 */ /* 0x000fea0003800000 */
.L_x_34:
[----:B-----5:R-:W-:Y:S01]  /*27b0*/  IMAD.U32 R153, R15, 0x10000, RZ ;  /* 0x000100000f997824 */ /* 0x020fe200078e00ff */
[----:B------:R-:W-:Y:S01]  /*27c0*/  ISETP.GT.AND P2, PT, R0, 0x8, P2 ;  /* 0x000000080000780c */ /* 0x000fe20001744270 */
[----:B------:R-:W-:Y:S01]  /*27d0*/  IMAD.WIDE.U32 R158, R169, R166, R158 ;  /* 0x000000a6a99e7225 */ /* 0x000fe200078e009e */
[----:B0-----:R-:W-:-:S03]  /*27e0*/  PRMT R24, R15, 0x7610, R24 ;  /* 0x000076100f187816 */ /* 0x001fc60000000018 */
[----:B------:R-:W-:Y:S01]  /*27f0*/  FMUL R20, R153, R156 ;  /* 0x0000009c99147220 */ /* 0x000fe20000400000 */
[----:B------:R-:W-:Y:S01]  /*2800*/  IMAD.IADD R165, R165, 0x1, R159 ;  /* 0x00000001a5a57824 */ /* 0x000fe200078e029f */
[----:B------:R-:W-:Y:S02]  /*2810*/  IADD3 R162, P1, R162, R158, RZ ;  /* 0x0000009ea2a27210 */ /* 0x000fe40007f3e0ff */
[----:B------:R-:W-:-:S03]  /*2820*/  FFMA R25, R25, R155, R20 ;  /* 0x0000009b19197223 */ /* 0x000fc60000000014 */
[----:B------:R-:W-:Y:S02]  /*2830*/  IMAD.X R21, R165, 0x1, R21, P1 ;  /* 0x00000001a5157824 */ /* 0x000fe400008e0615 */
[----:B------:R-:W-:Y:S02]  /*2840*/  F2FP.BF16.F32.PACK_AB R25, RZ, R25 ;  /* 0x00000019ff19723e */ /* 0x000fe400000010ff */
[C---:B------:R-:W-:Y:S02]  /*2850*/  LEA R20, P1, R162.reuse, R12, 0x1 ;  /* 0x0000000ca2147211 */ /* 0x040fe400078208ff */
[----:B------:R-:W-:Y:S02]  /*2860*/  PRMT R153, R25, 0x7610, R153 ;  /* 0x0000761019997816 */ /* 0x000fe40000000099 */
[----:B------:R-:W-:-:S03]  /*2870*/  LEA.HI.X R21, R162, R13, R21, 0x1, P1 ;  /* 0x0000000da2157211 */ /* 0x000fc600008f0c15 */
[----:B------:R0:W-:Y:S04]  /*2880*/  @P3 STG.E.U16 desc[UR36][R4.64+0x2], R153 ;  /* 0x0000029904003986 */ /* 0x0001e8000c101524 */
[----:B------:R-:W2:Y:S01]  /*2890*/  @P2 LDG.E.LTC128B.U16 R24, desc[UR36][R20.64] ;  /* 0x0000002414182981 */ /* 0x000ea2000c1e1520 */
[----:B------:R-:W-:Y:S01]  /*28a0*/  IADD3 R8, P1, R8, R158, RZ ;  /* 0x0000009e08087210 */ /* 0x000fe20007f3e0ff */
[----:B------:R-:W-:Y:S01]  /*28b0*/  BSSY B1, `(.L_x_36) ;  /* 0x0000011000017945 */ /* 0x000fe20003800000 */
[----:B------:R-:W-:Y:S02]  /*28c0*/  SHF.L.U64.HI R11, R10, 0x4, R11 ;  /* 0x000000040a0b7819 */ /* 0x000fe4000001020b */
[----:B------:R-:W-:Y:S01]  /*28d0*/  ISETP.GT.AND P0, PT, R0, 0x8, P0 ;  /* 0x000000080000780c */ /* 0x000fe20000704270 */
[----:B------:R-:W-:Y:S01]  /*28e0*/  IMAD.X R9, R9, 0x1, R165, P1 ;  /* 0x0000000109097824 */ /* 0x000fe200008e06a5 */
[----:B------:R-:W-:-:S05]  /*28f0*/  LEA R10, P1, R10, R4, 0x4 ;  /* 0x000000040a0a7211 */ /* 0x000fca00078220ff */
[----:B------:R-:W-:Y:S02]  /*2900*/  IMAD.X R11, R11, 0x1, R5, P1 ;  /* 0x000000010b0b7824 */ /* 0x000fe400008e0605 */
[----:B--2---:R-:W-:-:S04]  /*2910*/  IMAD.U32 R15, R24, 0x10000, RZ ;  /* 0x00010000180f7824 */ /* 0x004fc800078e00ff */
[----:B------:R-:W-:Y:S01]  /*2920*/  FMUL R25, R15, R156 ;  /* 0x0000009c0f197220 */ /* 0x000fe20000400000 */
[----:B------:R-:W-:-:S04]  /*2930*/  IMAD.WIDE.U32 R14, R23, R14, R8 ;  /* 0x0000000e170e7225 */ /* 0x000fc800078e0008 */
[----:B------:R-:W-:Y:S01]  /*2940*/  FFMA R25, R26, R155, R25 ;  /* 0x0000009b1a197223 */ /* 0x000fe20000000019 */
[----:B------:R-:W-:Y:S01]  /*2950*/  IMAD.IADD R9, R161, 0x1, R15 ;  /* 0x00000001a1097824 */ /* 0x000fe200078e020f */
[----:B------:R-:W-:-:S03]  /*2960*/  LEA R8, P3, R14, R12, 0x1 ;  /* 0x0000000c0e087211 */ /* 0x000fc600078608ff */
[----:B------:R-:W-:Y:S02]  /*2970*/  F2FP.BF16.F32.PACK_AB R25, RZ, R25 ;  /* 0x00000019ff19723e */ /* 0x000fe400000010ff */
[----:B------:R-:W-:-:S03]  /*2980*/  LEA.HI.X R9, R14, R13, R9, 0x1, P3 ;  /* 0x0000000d0e097211 */ /* 0x000fc600018f0c09 */
[----:B------:R0:W-:Y:S01]  /*2990*/  @P2 STG.E.U16 desc[UR36][R10.64], R25 ;  /* 0x000000190a002986 */ /* 0x0001e2000c101524 */
[----:B------:R-:W-:Y:S05]  /*29a0*/  @!P0 BRA `(.L_x_37) ;  /* 0x0000000000048947 */ /* 0x000fea0003800000 */
[----:B------:R2:W5:Y:S02]  /*29b0*/  LDG.E.LTC128B.U16 R24, desc[UR36][R8.64+0x2] ;  /* 0x0000022408187981 */ /* 0x000564000c1e1520 */
.L_x_37:
[----:B------:R-:W-:Y:S05]  /*29c0*/  BSYNC B1 ;  /* 0x0000000000017941 */ /* 0x000fea0003800000 */
.L_x_36:
[----:B-----5:R-:W-:Y:S01]  /*29d0*/  IMAD.U32 R13, R24, 0x10000, RZ ;  /* 0x00010000180d7824 */ /* 0x020fe200078e00ff */
[----:B------:R-:W-:Y:S01]  /*29e0*/  ISETP.GT.AND P1, PT, R3, 0x8, PT ;  /* 0x000000080300780c */ /* 0x000fe20003f24270 */
[----:B------:R-:W-:Y:S02]  /*29f0*/  BSSY B1, `(.L_x_38) ;  /* 0x0000008000017945 */ /* 0x000fe40003800000 */
[----:B------:R-:W-:Y:S01]  /*2a00*/  FMUL R12, R13, R156 ;  /* 0x0000009c0d0c7220 */ /* 0x000fe20000400000 */
[----:B------:R-:W-:-:S03]  /*2a10*/  ISETP.GT.AND P2, PT, R0, RZ, P1 ;  /* 0x000000ff0000720c */ /* 0x000fc60000f44270 */
[----:B------:R-:W-:-:S05]  /*2a20*/  FFMA R12, R27, R155, R12 ;  /* 0x0000009b1b0c7223 */ /* 0x000fca000000000c */
[----:B------:R-:W-:-:S05]  /*2a30*/  F2FP.BF16.F32.PACK_AB R12, RZ, R12 ;  /* 0x0000000cff0c723e */ /* 0x000fca00000010ff */
[----:B------:R3:W-:Y:S01]  /*2a40*/  @P0 STG.E.U16 desc[UR36][R10.64+0x2], R12 ;  /* 0x0000020c0a000986 */ /* 0x0007e2000c101524 */
[----:B------:R-:W-:Y:S05]  /*2a50*/  @!P2 BRA `(.L_x_39) ;  /* 0x000000000004a947 */ /* 0x000fea0003800000 */
[----:B------:R4:W5:Y:S02]  /*2a60*/  LDG.E.LTC128B.U16 R24, desc[UR36][R6.64+0x10] ;  /* 0x0000102406187981 */ /* 0x000964000c1e1520 */
.L_x_39:
[----:B------:R-:W-:Y:S05]  /*2a70*/  BSYNC B1 ;  /* 0x0000000000017941 */ /* 0x000fea0003800000 */
.L_x_38:
        /* <DEDUP_REMOVED lines=10> */
.L_x_41:
[----:B------:R-:W-:Y:S05]  /*2b20*/  BSYNC B1 ;  /* 0x0000000000017941 */ /* 0x000fea0003800000 */
.L_x_40:
[----:B0----5:R-:W-:Y:S01]  /*2b30*/  IMAD.U32 R13, R24, 0x10000, RZ ;  /* 0x00010000180d7824 */ /* 0x021fe200078e00ff */
[----:B------:R-:W-:Y:S01]  /*2b40*/  ISETP.GT.AND P1, PT, R0, 0x8, P1 ;  /* 0x000000080000780c */ /* 0x000fe20000f24270 */
[----:B------:R-:W-:Y:S02]  /*2b50*/  BSSY B1, `(.L_x_42) ;  /* 0x0000007000017945 */ /* 0x000fe40003800000 */
[----:B---3--:R-:W-:-:S04]  /*2b60*/  FMUL R12, R13, R156 ;  /* 0x0000009c0d0c7220 */ /* 0x008fc80000400000 */
[----:B------:R-:W-:-:S05]  /*2b70*/  FFMA R12, R29, R155, R12 ;  /* 0x0000009b1d0c7223 */ /* 0x000fca000000000c */
[----:B------:R-:W-:-:S05]  /*2b80*/  F2FP.BF16.F32.PACK_AB R12, RZ, R12 ;  /* 0x0000000cff0c723e */ /* 0x000fca00000010ff */
[----:B------:R0:W-:Y:S01]  /*2b90*/  @P3 STG.E.U16 desc[UR36][R4.64+0x12], R12 ;  /* 0x0000120c04003986 */ /* 0x0001e2000c101524 */
[----:B------:R-:W-:Y:S05]  /*2ba0*/  @!P1 BRA `(.L_x_43) ;  /* 0x0000000000049947 */ /* 0x000fea0003800000 */
[----:B------:R3:W5:Y:S02]  /*2bb0*/  LDG.E.LTC128B.U16 R24, desc[UR36][R8.64+0x10] ;  /* 0x0000102408187981 */ /* 0x000764000c1e1520 */
.L_x_43:
[----:B------:R-:W-:Y:S05]  /*2bc0*/  BSYNC B1 ;  /* 0x0000000000017941 */ /* 0x000fea0003800000 */
.L_x_42:
[----:B-----5:R-:W-:Y:S01]  /*2bd0*/  IMAD.U32 R13, R24, 0x10000, RZ ;  /* 0x00010000180d7824 */ /* 0x020fe200078e00ff */
[----:B------:R-:W-:Y:S01]  /*2be0*/  ISETP.GT.AND P0, PT, R0, 0x8, P0 ;  /* 0x000000080000780c */ /* 0x000fe20000704270 */
[----:B------:R-:W-:Y:S02]  /*2bf0*/  BSSY B1, `(.L_x_44) ;  /* 0x0000007000017945 */ /* 0x000fe40003800000 */
[----:B------:R-:W-:-:S04]  /*2c00*/  FMUL R13, R13, R156 ;  /* 0x0000009c0d0d7220 */ /* 0x000fc80000400000 */
[----:B------:R-:W-:-:S05]  /*2c10*/  FFMA R13, R30, R155, R13 ;  /* 0x0000009b1e0d7223 */ /* 0x000fca000000000d */
[----:B------:R-:W-:-:S05]  /*2c20*/  F2FP.BF16.F32.PACK_AB R13, RZ, R13 ;  /* 0x0000000dff0d723e */ /* 0x000fca00000010ff */
[----:B------:R0:W-:Y:S01]  /*2c30*/  @P1 STG.E.U16 desc[UR36][R10.64+0x10], R13 ;  /* 0x0000100d0a001986 */ /* 0x0001e2000c101524 */
[----:B------:R-:W-:Y:S05]  /*2c40*/  @!P0 BRA `(.L_x_45) ;  /* 0x0000000000048947 */ /* 0x000fea0003800000 */
[----:B------:R0:W5:Y:S02]  /*2c50*/  LDG.E.LTC128B.U16 R24, desc[UR36][R8.64+0x12] ;  /* 0x0000122408187981 */ /* 0x000164000c1e1520 */
.L_x_45:
[----:B------:R-:W-:Y:S05]  /*2c60*/  BSYNC B1 ;  /* 0x0000000000017941 */ /* 0x000fea0003800000 */
.L_x_44:
[----:B0----5:R-:W-:Y:S01]  /*2c70*/  IMAD.U32 R13, R24, 0x10000, RZ ;  /* 0x00010000180d7824 */ /* 0x021fe200078e00ff */
        /* <DEDUP_REMOVED lines=9> */
.L_x_47:
[----:B------:R-:W-:Y:S05]  /*2d10*/  BSYNC B1 ;  /* 0x0000000000017941 */ /* 0x000fea0003800000 */
.L_x_46:
        /* <DEDUP_REMOVED lines=10> */
.L_x_49:
[----:B------:R-:W-:Y:S05]  /*2dc0*/  BSYNC B1 ;  /* 0x0000000000017941 */ /* 0x000fea0003800000 */
.L_x_48:
[----:B0----5:R-:W-:Y:S01]  /*2dd0*/  IMAD.U32 R13, R24, 0x10000, RZ ;  /* 0x00010000180d7824 */ /* 0x021fe200078e00ff */
        /* <DEDUP_REMOVED lines=8> */
.L_x_51:
[----:B------:R-:W-:Y:S05]  /*2e60*/  BSYNC B1 ;  /* 0x0000000000017941 */ /* 0x000fea0003800000 */
.L_x_50:
        /* <DEDUP_REMOVED lines=9> */
.L_x_53:
[----:B------:R-:W-:Y:S05]  /*2f00*/  BSYNC B1 ;  /* 0x0000000000017941 */ /* 0x000fea0003800000 */
.L_x_52:
        /* <DEDUP_REMOVED lines=10> */
.L_x_55:
[----:B------:R-:W-:Y:S05]  /*2fb0*/  BSYNC B1 ;  /* 0x0000000000017941 */ /* 0x000fea0003800000 */
.L_x_54:
        /* <DEDUP_REMOVED lines=10> */
.L_x_57:
[----:B------:R-:W-:Y:S05]  /*3060*/  BSYNC B1 ;  /* 0x0000000000017941 */ /* 0x000fea0003800000 */
.L_x_56:
        /* <DEDUP_REMOVED lines=9> */
.L_x_59:
[----:B------:R-:W-:Y:S05]  /*3100*/  BSYNC B1 ;  /* 0x0000000000017941 */ /* 0x000fea0003800000 */
.L_x_58:
        /* <DEDUP_REMOVED lines=9> */
.L_x_61:
[----:B------:R-:W-:Y:S05]  /*31a0*/  BSYNC B1 ;  /* 0x0000000000017941 */ /* 0x000fea0003800000 */
.L_x_60:
        /* <DEDUP_REMOVED lines=10> */
.L_x_63:
[----:B------:R-:W-:Y:S05]  /*3250*/  BSYNC B1 ;  /* 0x0000000000017941 */ /* 0x000fea0003800000 */
.L_x_62:
        /* <DEDUP_REMOVED lines=10> */
.L_x_65:
[----:B------:R-:W-:Y:S05]  /*3300*/  BSYNC B1 ;  /* 0x0000000000017941 */ /* 0x000fea0003800000 */
.L_x_64:
        /* <DEDUP_REMOVED lines=9> */
.L_x_67:
[----:B------:R-:W-:Y:S05]  /*33a0*/  BSYNC B1 ;  /* 0x0000000000017941 */ /* 0x000fea0003800000 */
.L_x_66:
        /* <DEDUP_REMOVED lines=9> */
.L_x_69:
[----:B------:R-:W-:Y:S05]  /*3440*/  BSYNC B1 ;  /* 0x0000000000017941 */ /* 0x000fea0003800000 */
.L_x_68:
        /* <DEDUP_REMOVED lines=10> */
.L_x_71:
[----:B------:R-:W-:Y:S05]  /*34f0*/  BSYNC B1 ;  /* 0x0000000000017941 */ /* 0x000fea0003800000 */
.L_x_70:
        /* <DEDUP_REMOVED lines=10> */
.L_x_73:
[----:B------:R-:W-:Y:S05]  /*35a0*/  BSYNC B1 ;  /* 0x0000000000017941 */ /* 0x000fea0003800000 */
.L_x_72:
        /* <DEDUP_REMOVED lines=9> */
.L_x_75:
[----:B------:R-:W-:Y:S05]  /*3640*/  BSYNC B1 ;  /* 0x0000000000017941 */ /* 0x000fea0003800000 */
.L_x_74:
        /* <DEDUP_REMOVED lines=9> */
.L_x_77:
[----:B------:R-:W-:Y:S05]  /*36e0*/  BSYNC B1 ;  /* 0x0000000000017941 */ /* 0x000fea0003800000 */
.L_x_76:
        /* <DEDUP_REMOVED lines=10> */
.L_x_79:
[----:B------:R-:W-:Y:S05]  /*3790*/  BSYNC B1 ;  /* 0x0000000000017941 */ /* 0x000fea0003800000 */
.L_x_78:
        /* <DEDUP_REMOVED lines=10> */
.L_x_81:
[----:B------:R-:W-:Y:S05]  /*3840*/  BSYNC B1 ;  /* 0x0000000000017941 */ /* 0x000fea0003800000 */
.L_x_80:
        /* <DEDUP_REMOVED lines=9> */
.L_x_83:
[----:B------:R-:W-:Y:S05]  /*38e0*/  BSYNC B1 ;  /* 0x0000000000017941 */ /* 0x000fea0003800000 */
.L_x_82:
        /* <DEDUP_REMOVED lines=9> */
.L_x_85:
[----:B------:R-:W-:Y:S05]  /*3980*/  BSYNC B1 ;  /* 0x0000000000017941 */ /* 0x000fea0003800000 */
.L_x_84:
        /* <DEDUP_REMOVED lines=10> */
.L_x_87:
[----:B------:R-:W-:Y:S05]  /*3a30*/  BSYNC B1 ;  /* 0x0000000000017941 */ /* 0x000fea0003800000 */
.L_x_86:
        /* <DEDUP_REMOVED lines=10> */
.L_x_89:
[----:B------:R-:W-:Y:S05]  /*3ae0*/  BSYNC B1 ;  /* 0x0000000000017941 */ /* 0x000fea0003800000 */
.L_x_88:
        /* <DEDUP_REMOVED lines=9> */
.L_x_91:
[----:B------:R-:W-:Y:S05]  /*3b80*/  BSYNC B1 ;  /* 0x0000000000017941 */ /* 0x000fea0003800000 */
.L_x_90:
        /* <DEDUP_REMOVED lines=9> */
.L_x_93:
[----:B------:R-:W-:Y:S05]  /*3c20*/  BSYNC B1 ;  /* 0x0000000000017941 */ /* 0x000fea0003800000 */
.L_x_92:
        /* <DEDUP_REMOVED lines=10> */
.L_x_95:
[----:B------:R-:W-:Y:S05]  /*3cd0*/  BSYNC B1 ;  /* 0x0000000000017941 */ /* 0x000fea0003800000 */
.L_x_94:
        /* <DEDUP_REMOVED lines=10> */
.L_x_97:
[----:B------:R-:W-:Y:S05]  /*3d80*/  BSYNC B1 ;  /* 0x0000000000017941 */ /* 0x000fea0003800000 */
.L_x_96:
        /* <DEDUP_REMOVED lines=9> */
.L_x_99:
[----:B------:R-:W-:Y:S05]  /*3e20*/  BSYNC B1 ;  /* 0x0000000000017941 */ /* 0x000fea0003800000 */
.L_x_98:
        /* <DEDUP_REMOVED lines=9> */
.L_x_101:
[----:B------:R-:W-:Y:S05]  /*3ec0*/  BSYNC B1 ;  /* 0x0000000000017941 */ /* 0x000fea0003800000 */
.L_x_100:
        /* <DEDUP_REMOVED lines=10> */
.L_x_103:
[----:B------:R-:W-:Y:S05]  /*3f70*/  BSYNC B1 ;  /* 0x0000000000017941 */ /* 0x000fea0003800000 */
.L_x_102:
        /* <DEDUP_REMOVED lines=10> */
.L_x_105:
[----:B------:R-:W-:Y:S05]  /*4020*/  BSYNC B1 ;  /* 0x0000000000017941 */ /* 0x000fea0003800000 */
.L_x_104:
        /* <DEDUP_REMOVED lines=9> */
.L_x_107:
[----:B------:R-:W-:Y:S05]  /*40c0*/  BSYNC B1 ;  /* 0x0000000000017941 */ /* 0x000fea0003800000 */
.L_x_106:
        /* <DEDUP_REMOVED lines=9> */
.L_x_109:
[----:B------:R-:W-:Y:S05]  /*4160*/  BSYNC B1 ;  /* 0x0000000000017941 */ /* 0x000fea0003800000 */
.L_x_108:
        /* <DEDUP_REMOVED lines=10> */
.L_x_111:
[----:B------:R-:W-:Y:S05]  /*4210*/  BSYNC B1 ;  /* 0x0000000000017941 */ /* 0x000fea0003800000 */
.L_x_110:
        /* <DEDUP_REMOVED lines=10> */
.L_x_113:
[----:B------:R-:W-:Y:S05]  /*42c0*/  BSYNC B1 ;  /* 0x0000000000017941 */ /* 0x000fea0003800000 */
.L_x_112:
        /* <DEDUP_REMOVED lines=9> */
.L_x_115:
[----:B------:R-:W-:Y:S05]  /*4360*/  BSYNC B1 ;  /* 0x0000000000017941 */ /* 0x000fea0003800000 */
.L_x_114:
        /* <DEDUP_REMOVED lines=9> */
.L_x_117:
[----:B------:R-:W-:Y:S05]  /*4400*/  BSYNC B1 ;  /* 0x0000000000017941 */ /* 0x000fea0003800000 */
.L_x_116:
        /* <DEDUP_REMOVED lines=10> */
.L_x_119:
[----:B------:R-:W-:Y:S05]  /*44b0*/  BSYNC B1 ;  /* 0x0000000000017941 */ /* 0x000fea0003800000 */
.L_x_118:
        /* <DEDUP_REMOVED lines=10> */
.L_x_121:
[----:B------:R-:W-:Y:S05]  /*4560*/  BSYNC B1 ;  /* 0x0000000000017941 */ /* 0x000fea0003800000 */
.L_x_120:
        /* <DEDUP_REMOVED lines=9> */
.L_x_123:
[----:B------:R-:W-:Y:S05]  /*4600*/  BSYNC B1 ;  /* 0x0000000000017941 */ /* 0x000fea0003800000 */
.L_x_122:
        /* <DEDUP_REMOVED lines=9> */
.L_x_125:
[----:B------:R-:W-:Y:S05]  /*46a0*/  BSYNC B1 ;  /* 0x0000000000017941 */ /* 0x000fea0003800000 */
.L_x_124:
        /* <DEDUP_REMOVED lines=10> */
.L_x_127:
[----:B------:R-:W-:Y:S05]  /*4750*/  BSYNC B1 ;  /* 0x0000000000017941 */ /* 0x000fea0003800000 */
.L_x_126:
        /* <DEDUP_REMOVED lines=10> */
.L_x_129:
[----:B------:R-:W-:Y:S05]  /*4800*/  BSYNC B1 ;  /* 0x0000000000017941 */ /* 0x000fea0003800000 */
.L_x_128:
        /* <DEDUP_REMOVED lines=9> */
.L_x_131:
[----:B------:R-:W-:Y:S05]  /*48a0*/  BSYNC B1 ;  /* 0x0000000000017941 */ /* 0x000fea0003800000 */
.L_x_130:
        /* <DEDUP_REMOVED lines=9> */
.L_x_133:
[----:B------:R-:W-:Y:S05]  /*4940*/  BSYNC B1 ;  /* 0x0000000000017941 */ /* 0x000fea0003800000 */
.L_x_132:
        /* <DEDUP_REMOVED lines=10> */
.L_x_135:
[----:B------:R-:W-:Y:S05]  /*49f0*/  BSYNC B1 ;  /* 0x0000000000017941 */ /* 0x000fea0003800000 */
.L_x_134:
        /* <DEDUP_REMOVED lines=10> */
.L_x_137:
[----:B------:R-:W-:Y:S05]  /*4aa0*/  BSYNC B1 ;  /* 0x0000000000017941 */ /* 0x000fea0003800000 */
.L_x_136:
        /* <DEDUP_REMOVED lines=9> */
.L_x_139:
[----:B------:R-:W-:Y:S05]  /*4b40*/  BSYNC B1 ;  /* 0x0000000000017941 */ /* 0x000fea0003800000 */
.L_x_138:
        /* <DEDUP_REMOVED lines=9> */
.L_x_141:
[----:B------:R-:W-:Y:S05]  /*4be0*/  BSYNC B1 ;  /* 0x0000000000017941 */ /* 0x000fea0003800000 */
.L_x_140:
        /* <DEDUP_REMOVED lines=10> */
.L_x_143:
[----:B------:R-:W-:Y:S05]  /*4c90*/  BSYNC B1 ;  /* 0x0000000000017941 */ /* 0x000fea0003800000 */
.L_x_142:
        /* <DEDUP_REMOVED lines=10> */
.L_x_145:
[----:B------:R-:W-:Y:S05]  /*4d40*/  BSYNC B1 ;  /* 0x0000000000017941 */ /* 0x000fea0003800000 */
.L_x_144:
        /* <DEDUP_REMOVED lines=9> */
.L_x_147:
[----:B------:R-:W-:Y:S05]  /*4de0*/  BSYNC B1 ;  /* 0x0000000000017941 */ /* 0x000fea0003800000 */
.L_x_146:
        /* <DEDUP_REMOVED lines=9> */
.L_x_149:
[----:B------:R-:W-:Y:S05]  /*4e80*/  BSYNC B1 ;  /* 0x0000000000017941 */ /* 0x000fea0003800000 */
.L_x_148:
        /* <DEDUP_REMOVED lines=10> */
.L_x_151:
[----:B------:R-:W-:Y:S05]  /*4f30*/  BSYNC B1 ;  /* 0x0000000000017941 */ /* 0x000fea0003800000 */
.L_x_150:
        /* <DEDUP_REMOVED lines=10> */
.L_x_153:
[----:B------:R-:W-:Y:S05]  /*4fe0*/  BSYNC B1 ;  /* 0x0000000000017941 */ /* 0x000fea0003800000 */
.L_x_152:
        /* <DEDUP_REMOVED lines=9> */
.L_x_155:
[----:B------:R-:W-:Y:S05]  /*5080*/  BSYNC B1 ;  /* 0x0000000000017941 */ /* 0x000fea0003800000 */
.L_x_154:
        /* <DEDUP_REMOVED lines=9> */
.L_x_157:
[----:B------:R-:W-:Y:S05]  /*5120*/  BSYNC B1 ;  /* 0x0000000000017941 */ /* 0x000fea0003800000 */
.L_x_156:
        /* <DEDUP_REMOVED lines=10> */
.L_x_159:
[----:B------:R-:W-:Y:S05]  /*51d0*/  BSYNC B1 ;  /* 0x0000000000017941 */ /* 0x000fea0003800000 */
.L_x_158:
        /* <DEDUP_REMOVED lines=10> */
.L_x_161:
[----:B------:R-:W-:Y:S05]  /*5280*/  BSYNC B1 ;  /* 0x0000000000017941 */ /* 0x000fea0003800000 */
.L_x_160:
        /* <DEDUP_REMOVED lines=9> */
.L_x_163:
[----:B------:R-:W-:Y:S05]  /*5320*/  BSYNC B1 ;  /* 0x0000000000017941 */ /* 0x000fea0003800000 */
.L_x_162:
        /* <DEDUP_REMOVED lines=9> */
.L_x_165:
[----:B------:R-:W-:Y:S05]  /*53c0*/  BSYNC B1 ;  /* 0x0000000000017941 */ /* 0x000fea0003800000 */
.L_x_164:
        /* <DEDUP_REMOVED lines=10> */
.L_x_167:
[----:B------:R-:W-:Y:S05]  /*5470*/  BSYNC B1 ;  /* 0x0000000000017941 */ /* 0x000fea0003800000 */
.L_x_166:
        /* <DEDUP_REMOVED lines=10> */
.L_x_169:
[----:B------:R-:W-:Y:S05]  /*5520*/  BSYNC B1 ;  /* 0x0000000000017941 */ /* 0x000fea0003800000 */
.L_x_168:
        /* <DEDUP_REMOVED lines=9> */
.L_x_171:
[----:B------:R-:W-:Y:S05]  /*55c0*/  BSYNC B1 ;  /* 0x0000000000017941 */ /* 0x000fea0003800000 */
.L_x_170:
        /* <DEDUP_REMOVED lines=9> */
.L_x_173:
[----:B------:R-:W-:Y:S05]  /*5660*/  BSYNC B1 ;  /* 0x0000000000017941 */ /* 0x000fea0003800000 */
.L_x_172:
        /* <DEDUP_REMOVED lines=10> */
.L_x_175:
[----:B------:R-:W-:Y:S05]  /*5710*/  BSYNC B1 ;  /* 0x0000000000017941 */ /* 0x000fea0003800000 */
.L_x_174:
        /* <DEDUP_REMOVED lines=10> */
.L_x_177:
[----:B------:R-:W-:Y:S05]  /*57c0*/  BSYNC B1 ;  /* 0x0000000000017941 */ /* 0x000fea0003800000 */
.L_x_176:
        /* <DEDUP_REMOVED lines=9> */
.L_x_179:
[----:B------:R-:W-:Y:S05]  /*5860*/  BSYNC B1 ;  /* 0x0000000000017941 */ /* 0x000fea0003800000 */
.L_x_178:
        /* <DEDUP_REMOVED lines=9> */
.L_x_181:
[----:B------:R-:W-:Y:S05]  /*5900*/  BSYNC B1 ;  /* 0x0000000000017941 */ /* 0x000fea0003800000 */
.L_x_180:
        /* <DEDUP_REMOVED lines=10> */
.L_x_183:
[----:B------:R-:W-:Y:S05]  /*59b0*/  BSYNC B1 ;  /* 0x0000000000017941 */ /* 0x000fea0003800000 */
.L_x_182:
        /* <DEDUP_REMOVED lines=10> */
.L_x_185:
[----:B------:R-:W-:Y:S05]  /*5a60*/  BSYNC B1 ;  /* 0x0000000000017941 */ /* 0x000fea0003800000 */
.L_x_184:
        /* <DEDUP_REMOVED lines=9> */
.L_x_187:
[----:B------:R-:W-:Y:S05]  /*5b00*/  BSYNC B1 ;  /* 0x0000000000017941 */ /* 0x000fea0003800000 */
.L_x_186:
        /* <DEDUP_REMOVED lines=9> */
.L_x_189:
[----:B------:R-:W-:Y:S05]  /*5ba0*/  BSYNC B1 ;  /* 0x0000000000017941 */ /* 0x000fea0003800000 */
.L_x_188:
        /* <DEDUP_REMOVED lines=10> */
.L_x_191:
[----:B------:R-:W-:Y:S05]  /*5c50*/  BSYNC B1 ;  /* 0x0000000000017941 */ /* 0x000fea0003800000 */
.L_x_190:
        /* <DEDUP_REMOVED lines=10> */
.L_x_193:
[----:B------:R-:W-:Y:S05]  /*5d00*/  BSYNC B1 ;  /* 0x0000000000017941 */ /* 0x000fea0003800000 */
.L_x_192:
        /* <DEDUP_REMOVED lines=9> */
.L_x_195:
[----:B------:R-:W-:Y:S05]  /*5da0*/  BSYNC B1 ;  /* 0x0000000000017941 */ /* 0x000fea0003800000 */
.L_x_194:
        /* <DEDUP_REMOVED lines=9> */
.L_x_197:
[----:B------:R-:W-:Y:S05]  /*5e40*/  BSYNC B1 ;  /* 0x0000000000017941 */ /* 0x000fea0003800000 */
.L_x_196:
        /* <DEDUP_REMOVED lines=10> */
.L_x_199:
[----:B------:R-:W-:Y:S05]  /*5ef0*/  BSYNC B1 ;  /* 0x0000000000017941 */ /* 0x000fea0003800000 */
.L_x_198:
        /* <DEDUP_REMOVED lines=10> */
.L_x_201:
[----:B------:R-:W-:Y:S05]  /*5fa0*/  BSYNC B1 ;  /* 0x0000000000017941 */ /* 0x000fea0003800000 */
.L_x_200:
        /* <DEDUP_REMOVED lines=9> */
.L_x_203:
[----:B------:R-:W-:Y:S05]  /*6040*/  BSYNC B1 ;  /* 0x0000000000017941 */ /* 0x000fea0003800000 */
.L_x_202:
        /* <DEDUP_REMOVED lines=9> */
.L_x_205:
[----:B------:R-:W-:Y:S05]  /*60e0*/  BSYNC B1 ;  /* 0x0000000000017941 */ /* 0x000fea0003800000 */
.L_x_204:
        /* <DEDUP_REMOVED lines=10> */
.L_x_207:
[----:B------:R-:W-:Y:S05]  /*6190*/  BSYNC B1 ;  /* 0x0000000000017941 */ /* 0x000fea0003800000 */
.L_x_206:
        /* <DEDUP_REMOVED lines=10> */
.L_x_209:
[----:B------:R-:W-:Y:S05]  /*6240*/  BSYNC B1 ;  /* 0x0000000000017941 */ /* 0x000fea0003800000 */
.L_x_208:
        /* <DEDUP_REMOVED lines=9> */
.L_x_211:
[----:B------:R-:W-:Y:S05]  /*62e0*/  BSYNC B1 ;  /* 0x0000000000017941 */ /* 0x000fea0003800000 */
.L_x_210:
        /* <DEDUP_REMOVED lines=9> */
.L_x_213:
[----:B------:R-:W-:Y:S05]  /*6380*/  BSYNC B1 ;  /* 0x0000000000017941 */ /* 0x000fea0003800000 */
.L_x_212:
        /* <DEDUP_REMOVED lines=10> */
.L_x_215:
[----:B------:R-:W-:Y:S05]  /*6430*/  BSYNC B1 ;  /* 0x0000000000017941 */ /* 0x000fea0003800000 */
.L_x_214:
        /* <DEDUP_REMOVED lines=10> */
.L_x_217:
[----:B------:R-:W-:Y:S05]  /*64e0*/  BSYNC B1 ;  /* 0x0000000000017941 */ /* 0x000fea0003800000 */
.L_x_216:
        /* <DEDUP_REMOVED lines=9> */
.L_x_219:
[----:B------:R-:W-:Y:S05]  /*6580*/  BSYNC B1 ;  /* 0x0000000000017941 */ /* 0x000fea0003800000 */
.L_x_218:
        /* <DEDUP_REMOVED lines=9> */
.L_x_221:
[----:B------:R-:W-:Y:S05]  /*6620*/  BSYNC B1 ;  /* 0x0000000000017941 */ /* 0x000fea0003800000 */
.L_x_220:
        /* <DEDUP_REMOVED lines=10> */
.L_x_223:
[----:B------:R-:W-:Y:S05]  /*66d0*/  BSYNC B1 ;  /* 0x0000000000017941 */ /* 0x000fea0003800000 */
.L_x_222:
        /* <DEDUP_REMOVED lines=10> */
.L_x_225:
[----:B------:R-:W-:Y:S05]  /*6780*/  BSYNC B1 ;  /* 0x0000000000017941 */ /* 0x000fea0003800000 */
.L_x_224:
        /* <DEDUP_REMOVED lines=9> */
.L_x_227:
[----:B------:R-:W-:Y:S05]  /*6820*/  BSYNC B1 ;  /* 0x0000000000017941 */ /* 0x000fea0003800000 */
.L_x_226:
        /* <DEDUP_REMOVED lines=9> */
.L_x_229:
[----:B------:R-:W-:Y:S05]  /*68c0*/  BSYNC B1 ;  /* 0x0000000000017941 */ /* 0x000fea0003800000 */
.L_x_228:
        /* <DEDUP_REMOVED lines=10> */
.L_x_231:
[----:B------:R-:W-:Y:S05]  /*6970*/  BSYNC B1 ;  /* 0x0000000000017941 */ /* 0x000fea0003800000 */
.L_x_230:
        /* <DEDUP_REMOVED lines=10> */
.L_x_233:
[----:B------:R-:W-:Y:S05]  /*6a20*/  BSYNC B1 ;  /* 0x0000000000017941 */ /* 0x000fea0003800000 */
.L_x_232:
        /* <DEDUP_REMOVED lines=9> */
.L_x_235:
[----:B------:R-:W-:Y:S05]  /*6ac0*/  BSYNC B1 ;  /* 0x0000000000017941 */ /* 0x000fea0003800000 */
.L_x_234:
        /* <DEDUP_REMOVED lines=9> */
.L_x_237:
[----:B------:R-:W-:Y:S05]  /*6b60*/  BSYNC B1 ;  /* 0x0000000000017941 */ /* 0x000fea0003800000 */
.L_x_236:
        /* <DEDUP_REMOVED lines=10> */
.L_x_239:
[----:B------:R-:W-:Y:S05]  /*6c10*/  BSYNC B1 ;  /* 0x0000000000017941 */ /* 0x000fea0003800000 */
.L_x_238:
        /* <DEDUP_REMOVED lines=10> */
.L_x_241:
[----:B------:R-:W-:Y:S05]  /*6cc0*/  BSYNC B1 ;  /* 0x0000000000017941 */ /* 0x000fea0003800000 */
.L_x_240:
        /* <DEDUP_REMOVED lines=9> */
.L_x_243:
[----:B------:R-:W-:Y:S05]  /*6d60*/  BSYNC B1 ;  /* 0x0000000000017941 */ /* 0x000fea0003800000 */
.L_x_242:
        /* <DEDUP_REMOVED lines=9> */
.L_x_245:
[----:B------:R-:W-:Y:S05]  /*6e00*/  BSYNC B1 ;  /* 0x0000000000017941 */ /* 0x000fea0003800000 */
.L_x_244:
        /* <DEDUP_REMOVED lines=10> */
.L_x_247:
[----:B------:R-:W-:Y:S05]  /*6eb0*/  BSYNC B1 ;  /* 0x0000000000017941 */ /* 0x000fea0003800000 */
.L_x_246:
        /* <DEDUP_REMOVED lines=10> */
.L_x_249:
[----:B------:R-:W-:Y:S05]  /*6f60*/  BSYNC B1 ;  /* 0x0000000000017941 */ /* 0x000fea0003800000 */
.L_x_248:
        /* <DEDUP_REMOVED lines=9> */
.L_x_251:
[----:B------:R-:W-:Y:S05]  /*7000*/  BSYNC B1 ;  /* 0x0000000000017941 */ /* 0x000fea0003800000 */
.L_x_250:
        /* <DEDUP_REMOVED lines=9> */
.L_x_253:
[----:B------:R-:W-:Y:S05]  /*70a0*/  BSYNC B1 ;  /* 0x0000000000017941 */ /* 0x000fea0003800000 */
.L_x_252:
        /* <DEDUP_REMOVED lines=10> */
.L_x_255:
[----:B------:R-:W-:Y:S05]  /*7150*/  BSYNC B1 ;  /* 0x0000000000017941 */ /* 0x000fea0003800000 */
.L_x_254:
        /* <DEDUP_REMOVED lines=10> */
.L_x_257:
[----:B------:R-:W-:Y:S05]  /*7200*/  BSYNC B1 ;  /* 0x0000000000017941 */ /* 0x000fea0003800000 */
.L_x_256:
        /* <DEDUP_REMOVED lines=9> */
.L_x_259:
[----:B------:R-:W-:Y:S05]  /*72a0*/  BSYNC B1 ;  /* 0x0000000000017941 */ /* 0x000fea0003800000 */
.L_x_258:
        /* <DEDUP_REMOVED lines=9> */
.L_x_261:
[----:B------:R-:W-:Y:S05]  /*7340*/  BSYNC B1 ;  /* 0x0000000000017941 */ /* 0x000fea0003800000 */
.L_x_260:
        /* <DEDUP_REMOVED lines=10> */
.L_x_263:
[----:B------:R-:W-:Y:S05]  /*73f0*/  BSYNC B1 ;  /* 0x0000000000017941 */ /* 0x000fea0003800000 */
.L_x_262:
        /* <DEDUP_REMOVED lines=10> */
.L_x_265:
[----:B------:R-:W-:Y:S05]  /*74a0*/  BSYNC B1 ;  /* 0x0000000000017941 */ /* 0x000fea0003800000 */
.L_x_264:
        /* <DEDUP_REMOVED lines=9> */
.L_x_267:
[----:B------:R-:W-:Y:S05]  /*7540*/  BSYNC B1 ;  /* 0x0000000000017941 */ /* 0x000fea0003800000 */
.L_x_266:
        /* <DEDUP_REMOVED lines=9> */
.L_x_269:
[----:B------:R-:W-:Y:S05]  /*75e0*/  BSYNC B1 ;  /* 0x0000000000017941 */ /* 0x000fea0003800000 */
.L_x_268:
        /* <DEDUP_REMOVED lines=10> */
.L_x_271:
[----:B------:R-:W-:Y:S05]  /*7690*/  BSYNC B1 ;  /* 0x0000000000017941 */ /* 0x000fea0003800000 */
.L_x_270:
        /* <DEDUP_REMOVED lines=10> */
.L_x_273:
[----:B------:R-:W-:Y:S05]  /*7740*/  BSYNC B1 ;  /* 0x0000000000017941 */ /* 0x000fea0003800000 */
.L_x_272:
        /* <DEDUP_REMOVED lines=9> */
.L_x_275:
[----:B------:R-:W-:Y:S05]  /*77e0*/  BSYNC B1 ;  /* 0x0000000000017941 */ /* 0x000fea0003800000 */
.L_x_274:
        /* <DEDUP_REMOVED lines=9> */
.L_x_277:
[----:B------:R-:W-:Y:S05]  /*7880*/  BSYNC B1 ;  /* 0x0000000000017941 */ /* 0x000fea0003800000 */
.L_x_276:
        /* <DEDUP_REMOVED lines=10> */
.L_x_279:
[----:B------:R-:W-:Y:S05]  /*7930*/  BSYNC B1 ;  /* 0x0000000000017941 */ /* 0x000fea0003800000 */
.L_x_278:
        /* <DEDUP_REMOVED lines=10> */
.L_x_281:
[----:B------:R-:W-:Y:S05]  /*79e0*/  BSYNC B1 ;  /* 0x0000000000017941 */ /* 0x000fea0003800000 */
.L_x_280:
[----:B-----5:R-:W-:Y:S01]  /*79f0*/  IMAD.U32 R3, R24, 0x10000, RZ ;  /* 0x0001000018037824 */ /* 0x020fe200078e00ff */
[----:B------:R-:W-:Y:S01]  /*7a00*/  ISETP.GT.AND P1, PT, R0, 0x8, P1 ;  /* 0x000000080000780c */ /* 0x000fe20000f24270 */
[----:B------:R-:W-:Y:S02]  /*7a10*/  BSSY B1, `(.L_x_282) ;  /* 0x0000007000017945 */ /* 0x000fe40003800000 */
[----:B01--4-:R-:W-:-:S04]  /*7a20*/  FMUL R6, R3, R156 ;  /* 0x0000009c03067220 */ /* 0x013fc80000400000 */
[----:B------:R-:W-:-:S05]  /*7a30*/  FFMA R6, R149, R155, R6 ;  /* 0x0000009b95067223 */ /* 0x000fca0000000006 */
[----:B------:R-:W-:-:S05]  /*7a40*/  F2FP.BF16.F32.PACK_AB R6, RZ, R6 ;  /* 0x00000006ff06723e */ /* 0x000fca00000010ff */
[----:B------:R0:W-:Y:S01]  /*7a50*/  @P3 STG.E.U16 desc[UR36][R4.64+0x1f2], R6 ;  /* 0x0001f20604003986 */ /* 0x0001e2000c101524 */
[----:B------:R-:W-:Y:S05]  /*7a60*/  @!P1 BRA `(.L_x_283) ;  /* 0x0000000000049947 */ /* 0x000fea0003800000 */
[----:B------:R1:W5:Y:S02]  /*7a70*/  LDG.E.LTC128B.U16 R24, desc[UR36][R8.64+0x1f0] ;  /* 0x0001f02408187981 */ /* 0x000364000c1e1520 */
.L_x_283:
[----:B------:R-:W-:Y:S05]  /*7a80*/  BSYNC B1 ;  /* 0x0000000000017941 */ /* 0x000fea0003800000 */
.L_x_282:
[----:B-----5:R-:W-:Y:S01]  /*7a90*/  IMAD.U32 R3, R24, 0x10000, RZ ;  /* 0x0001000018037824 */ /* 0x020fe200078e00ff */
[----:B------:R-:W-:Y:S01]  /*7aa0*/  ISETP.GT.AND P0, PT, R0, 0x8, P0 ;  /* 0x000000080000780c */ /* 0x000fe20000704270 */
[----:B0-----:R-:W-:Y:S01]  /*7ab0*/  @P1 IMAD.MOV.U32 R4, RZ, RZ, R10 ;  /* 0x000000ffff041224 */ /* 0x001fe200078e000a */
[----:B------:R-:W-:Y:S01]  /*7ac0*/  BSSY B1, `(.L_x_284) ;  /* 0x0000008000017945 */ /* 0x000fe20003800000 */
[----:B------:R-:W-:Y:S01]  /*7ad0*/  FMUL R3, R3, R156 ;  /* 0x0000009c03037220 */ /* 0x000fe20000400000 */
[----:B------:R-:W-:-:S03]  /*7ae0*/  @P1 IMAD.MOV.U32 R5, RZ, RZ, R11 ;  /* 0x000000ffff051224 */ /* 0x000fc600078e000b */
[----:B------:R-:W-:-:S05]  /*7af0*/  FFMA R3, R150, R155, R3 ;  /* 0x0000009b96037223 */ /* 0x000fca0000000003 */
[----:B------:R-:W-:-:S05]  /*7b00*/  F2FP.BF16.F32.PACK_AB R3, RZ, R3 ;  /* 0x00000003ff03723e */ /* 0x000fca00000010ff */
[----:B------:R0:W-:Y:S01]  /*7b10*/  @P1 STG.E.U16 desc[UR36][R4.64+0x1f0], R3 ;  /* 0x0001f00304001986 */ /* 0x0001e2000c101524 */
[----:B------:R-:W-:Y:S05]  /*7b20*/  @!P0 BRA `(.L_x_285) ;  /* 0x0000000000048947 */ /* 0x000fea0003800000 */
[----:B------:R4:W5:Y:S02]  /*7b30*/  LDG.E.LTC128B.U16 R24, desc[UR36][R8.64+0x1f2] ;  /* 0x0001f22408187981 */ /* 0x000964000c1e1520 */
.L_x_285:
[----:B------:R-:W-:Y:S05]  /*7b40*/  BSYNC B1 ;  /* 0x0000000000017941 */ /* 0x000fea0003800000 */
.L_x_284:
[----:B------:R-:W-:Y:S05]  /*7b50*/  @!P0 BRA `(.L_x_286) ;  /* 0x0000002400308947 */ /* 0x000fea0003800000 */
[----:B0----5:R-:W-:-:S04]  /*7b60*/  IMAD.U32 R3, R24, 0x10000, RZ ;  /* 0x0001000018037824 */ /* 0x021fc800078e00ff */
[----:B------:R-:W-:-:S04]  /*7b70*/  FMUL R0, R3, R156 ;  /* 0x0000009c03007220 */ /* 0x000fc80000400000 */
[----:B------:R-:W-:-:S05]  /*7b80*/  FFMA R0, R151, R155, R0 ;  /* 0x0000009b97007223 */ /* 0x000fca0000000000 */
[----:B------:R-:W-:-:S05]  /*7b90*/  F2FP.BF16.F32.PACK_AB R0, RZ, R0 ;  /* 0x00000000ff00723e */ /* 0x000fca00000010ff */
[----:B------:R0:W-:Y:S01]  /*7ba0*/  STG.E.U16 desc[UR36][R10.64+0x1f2], R0 ;  /* 0x0001f2000a007986 */ /* 0x0001e2000c101524 */
[----:B------:R-:W-:Y:S05]  /*7bb0*/  BRA `(.L_x_286) ;  /* 0x0000002400187947 */ /* 0x000fea0003800000 */
.L_x_33:
[----:B------:R-:W-:Y:S01]  /*7bc0*/  ISETP.GT.AND P0, PT, R3, 0x1, PT ;  /* 0x000000010300780c */ /* 0x000fe20003f04270 */
[----:B------:R-:W-:Y:S01]  /*7bd0*/  ULDC.64 UR4, c[0x0][0x5c0] ;  /* 0x0001700000047ab9 */ /* 0x000fe20000000a00 */
[-C--:B------:R-:W-:Y:S01]  /*7be0*/  FMUL R24, R24, R155.reuse ;  /* 0x0000009b18187220 */ /* 0x080fe20000400000 */
[-C--:B------:R-:W-:Y:S01]  /*7bf0*/  FMUL R25, R25, R155.reuse ;  /* 0x0000009b19197220 */ /* 0x080fe20000400000 */
[----:B------:R-:W-:Y:S01]  /*7c00*/  ISETP.GT.AND P3, PT, R0, RZ, P0 ;  /* 0x000000ff0000720c */ /* 0x000fe20000764270 */
[-C--:B------:R-:W-:Y:S01]  /*7c10*/  FMUL R26, R26, R155.reuse ;  /* 0x0000009b1a1a7220 */ /* 0x080fe20000400000 */
[----:B------:R-:W-:Y:S01]  /*7c20*/  LEA R4, P4, R160, UR4, 0x1 ;  /* 0x00000004a0047c11 */ /* 0x000fe2000f8808ff */
[-C--:B------:R-:W-:Y:S01]  /*7c30*/  FMUL R27, R27, R155.reuse ;  /* 0x0000009b1b1b7220 */ /* 0x080fe20000400000 */
[----:B------:R-:W-:Y:S01]  /*7c40*/  F2FP.BF16.F32.PACK_AB R24, RZ, R24 ;  /* 0x00000018ff18723e */ /* 0x000fe200000010ff */
[-C--:B------:R-:W-:Y:S01]  /*7c50*/  FMUL R28, R28, R155.reuse ;  /* 0x0000009b1c1c7220 */ /* 0x080fe20000400000 */
[----:B------:R-:W-:Y:S01]  /*7c60*/  LEA.HI.X R5, R160, UR5, R153, 0x1, P4 ;  /* 0x00000005a0057c11 */ /* 0x000fe2000a0f0c99 */
[----:B------:R-:W-:Y:S01]  /*7c70*/  FMUL R29, R29, R155 ;  /* 0x0000009b1d1d7220 */ /* 0x000fe20000400000 */
[----:B------:R-:W-:Y:S01]  /*7c80*/  F2FP.BF16.F32.PACK_AB R25, RZ, R25 ;  /* 0x00000019ff19723e */ /* 0x000fe200000010ff */
[-C--:B------:R-:W-:Y:S01]  /*7c90*/  FMUL R30, R30, R155.reuse ;  /* 0x0000009b1e1e7220 */ /* 0x080fe20000400000 */
[----:B------:R-:W-:Y:S01]  /*7ca0*/  SHF.L.U64.HI R11, R10, 0x4, R11 ;  /* 0x000000040a0b7819 */ /* 0x000fe2000001020b */
[----:B------:R-:W-:Y:S01]  /*7cb0*/  @P1 STG.E.U16 desc[UR36][R4.64], R24 ;  /* 0x0000001804001986 */ /* 0x000fe2000c101524 */
[----:B------:R-:W-:Y:S01]  /*7cc0*/  ISETP.GT.AND P1, PT, R3, 0x8, PT ;  /* 0x000000080300780c */ /* 0x000fe20003f24270 */
[-C--:B------:R-:W-:Y:S01]  /*7cd0*/  FMUL R31, R31, R155.reuse ;  /* 0x0000009b1f1f7220 */ /* 0x080fe20000400000 */
[----:B------:R-:W-:Y:S01]  /*7ce0*/  ISETP.GT.AND P4, PT, R0, 0x8, P0 ;  /* 0x000000080000780c */ /* 0x000fe20000784270 */
[----:B------:R-:W-:Y:S01]  /*7cf0*/  @P3 STG.E.U16 desc[UR36][R4.64+0x2], R25 ;  /* 0x0000021904003986 */ /* 0x000fe2000c101524 */
[----:B------:R-:W-:Y:S01]  /*7d00*/  LEA R6, P3, R10, R4, 0x4 ;  /* 0x000000040a067211 */ /* 0x000fe200078620ff */
[-C--:B------:R-:W-:Y:S01]  /*7d10*/  FMUL R32, R32, R155.reuse ;  /* 0x0000009b20207220 */ /* 0x080fe20000400000 */
[C---:B------:R-:W-:Y:S01]  /*7d20*/  ISETP.GT.AND P2, PT, R0.reuse, 0x8, P2 ;  /* 0x000000080000780c */ /* 0x040fe20001744270 */
[-C--:B------:R-:W-:Y:S01]  /*7d30*/  FMUL R33, R33, R155.reuse ;  /* 0x0000009b21217220 */ /* 0x080fe20000400000 */
[----:B------:R-:W-:Y:S01]  /*7d40*/  ISETP.GT.AND P0, PT, R3, 0x9, PT ;  /* 0x000000090300780c */ /* 0x000fe20003f04270 */
[----:B------:R-:W-:Y:S01]  /*7d50*/  IMAD.X R7, R11, 0x1, R5, P3 ;  /* 0x000000010b077824 */ /* 0x000fe200018e0605 */
[----:B------:R-:W-:Y:S01]  /*7d60*/  ISETP.GT.AND P5, PT, R0, RZ, P1 ;  /* 0x000000ff0000720c */ /* 0x000fe20000fa4270 */
[-C--:B------:R-:W-:Y:S01]  /*7d70*/  FMUL R34, R34, R155.reuse ;  /* 0x0000009b22227220 */ /* 0x080fe20000400000 */
[----:B------:R-:W-:Y:S01]  /*7d80*/  ISETP.GT.AND P3, PT, R0, RZ, P0 ;  /* 0x000000ff0000720c */ /* 0x000fe20000764270 */
[-C--:B------:R-:W-:Y:S01]  /*7d90*/  FMUL R35, R35, R155.reuse ;  /* 0x0000009b23237220 */ /* 0x080fe20000400000 */
[----:B------:R-:W-:Y:S01]  /*7da0*/  F2FP.BF16.F32.PACK_AB R26, RZ, R26 ;  /* 0x0000001aff1a723e */ /* 0x000fe200000010ff */
[----:B------:R-:W-:Y:S01]  /*7db0*/  FMUL R36, R36, R155 ;  /* 0x0000009b24247220 */ /* 0x000fe20000400000 */
[----:B------:R-:W-:Y:S01]  /*7dc0*/  F2FP.BF16.F32.PACK_AB R27, RZ, R27 ;  /* 0x0000001bff1b723e */ /* 0x000fe200000010ff */
[----:B------:R-:W-:Y:S01]  /*7dd0*/  FMUL R37, R37, R155 ;  /* 0x0000009b25257220 */ /* 0x000fe20000400000 */
[----:B------:R-:W-:Y:S01]  /*7de0*/  F2FP.BF16.F32.PACK_AB R28, RZ, R28 ;  /* 0x0000001cff1c723e */ /* 0x000fe200000010ff */
[----:B------:R-:W-:Y:S01]  /*7df0*/  @P2 STG.E.U16 desc[UR36][R6.64], R26 ;  /* 0x0000001a06002986 */ /* 0x000fe2000c101524 */
[----:B------:R-:W-:Y:S01]  /*7e00*/  F2FP.BF16.F32.PACK_AB R29, RZ, R29 ;  /* 0x0000001dff1d723e */ /* 0x000fe200000010ff */
[-C--:B------:R-:W-:Y:S01]  /*7e10*/  FMUL R38, R38, R155.reuse ;  /* 0x0000009b26267220 */ /* 0x080fe20000400000 */
[C---:B------:R-:W-:Y:S01]  /*7e20*/  ISETP.GT.AND P2, PT, R0.reuse, 0x8, P1 ;  /* 0x000000080000780c */ /* 0x040fe20000f44270 */
[----:B------:R-:W-:Y:S01]  /*7e30*/  @P4 STG.E.U16 desc[UR36][R6.64+0x2], R27 ;  /* 0x0000021b06004986 */ /* 0x000fe2000c101524 */
[----:B------:R-:W-:Y:S01]  /*7e40*/  ISETP.GT.AND P1, PT, R3, 0x10, PT ;  /* 0x000000100300780c */ /* 0x000fe20003f24270 */
[-C--:B------:R-:W-:Y:S01]  /*7e50*/  FMUL R39, R39, R155.reuse ;  /* 0x0000009b27277220 */ /* 0x080fe20000400000 */
[----:B------:R-:W-:Y:S01]  /*7e60*/  F2FP.BF16.F32.PACK_AB R30, RZ, R30 ;  /* 0x0000001eff1e723e */ /* 0x000fe200000010ff */
[----:B------:R-:W-:Y:S01]  /*7e70*/  @P5 STG.E.U16 desc[UR36][R4.64+0x10], R28 ;  /* 0x0000101c04005986 */ /* 0x000fe2000c101524 */
[----:B------:R-:W-:Y:S01]  /*7e80*/  ISETP.GT.AND P4, PT, R0, RZ, P1 ;  /* 0x000000ff0000720c */ /* 0x000fe20000f84270 */
[----:B------:R-:W-:Y:S01]  /*7e90*/  FMUL R40, R40, R155 ;  /* 0x0000009b28287220 */ /* 0x000fe20000400000 */
[----:B------:R-:W-:Y:S01]  /*7ea0*/  F2FP.BF16.F32.PACK_AB R31, RZ, R31 ;  /* 0x0000001fff1f723e */ /* 0x000fe200000010ff */
[----:B------:R-:W-:Y:S01]  /*7eb0*/  @P3 STG.E.U16 desc[UR36][R4.64+0x12], R29 ;  /* 0x0000121d04003986 */ /* 0x000fe2000c101524 */
[----:B------:R-:W-:Y:S01]  /*7ec0*/  ISETP.GT.AND P3, PT, R0, 0x8, P0 ;  /* 0x000000080000780c */ /* 0x000fe20000764270 */
[-C--:B------:R-:W-:Y:S01]  /*7ed0*/  FMUL R41, R41, R155.reuse ;  /* 0x0000009b29297220 */ /* 0x080fe20000400000 */
[----:B------:R-:W-:Y:S01]  /*7ee0*/  ISETP.GT.AND P0, PT, R3, 0x11, PT ;  /* 0x000000110300780c */ /* 0x000fe20003f04270 */
[----:B------:R-:W-:Y:S01]  /*7ef0*/  @P2 STG.E.U16 desc[UR36][R6.64+0x10], R30 ;  /* 0x0000101e06002986 */ /* 0x000fe2000c101524 */
[----:B------:R-:W-:Y:S01]  /*7f00*/  F2FP.BF16.F32.PACK_AB R32, RZ, R32 ;  /* 0x00000020ff20723e */ /* 0x000fe200000010ff */
[-C--:B------:R-:W-:Y:S01]  /*7f10*/  FMUL R42, R42, R155.reuse ;  /* 0x0000009b2a2a7220 */ /* 0x080fe20000400000 */
[C---:B------:R-:W-:Y:S01]  /*7f20*/  ISETP.GT.AND P5, PT, R0.reuse, RZ, P0 ;  /* 0x000000ff0000720c */ /* 0x040fe200007a4270 */
[-C--:B------:R-:W-:Y:S01]  /*7f30*/  FMUL R43, R43, R155.reuse ;  /* 0x0000009b2b2b7220 */ /* 0x080fe20000400000 */
[----:B------:R-:W-:Y:S01]  /*7f40*/  ISETP.GT.AND P2, PT, R0, 0x8, P1 ;  /* 0x000000080000780c */ /* 0x000fe20000f44270 */
[-C--:B------:R-:W-:Y:S01]  /*7f50*/  FMUL R44, R44, R155.reuse ;  /* 0x0000009b2c2c7220 */ /* 0x080fe20000400000 */
[----:B------:R-:W-:Y:S01]  /*7f60*/  ISETP.GT.AND P1, PT, R3, 0x18, PT ;  /* 0x000000180300780c */ /* 0x000fe20003f24270 */
[----:B------:R-:W-:Y:S01]  /*7f70*/  FMUL R45, R45, R155 ;  /* 0x0000009b2d2d7220 */ /* 0x000fe20000400000 */
[----:B------:R-:W-:Y:S01]  /*7f80*/  F2FP.BF16.F32.PACK_AB R33, RZ, R33 ;  /* 0x00000021ff21723e */ /* 0x000fe200000010ff */
[----:B------:R-:W-:Y:S01]  /*7f90*/  @P3 STG.E.U16 desc[UR36][R6.64+0x12], R31 ;  /* 0x0000121f06003986 */ /* 0x000fe2000c101524 */
[----:B------:R-:W-:Y:S01]  /*7fa0*/  ISETP.GT.AND P3, PT, R0, 0x8, P0 ;  /* 0x000000080000780c */ /* 0x000fe20000764270 */
[-C--:B------:R-:W-:Y:S01]  /*7fb0*/  FMUL R46, R46, R155.reuse ;  /* 0x0000009b2e2e7220 */ /* 0x080fe20000400000 */
[----:B------:R-:W-:Y:S01]  /*7fc0*/  ISETP.GT.AND P0, PT, R3, 0x19, PT ;  /* 0x000000190300780c */ /* 0x000fe20003f04270 */
[----:B------:R-:W-:Y:S01]  /*7fd0*/  @P4 STG.E.U16 desc[UR36][R4.64+0x20], R32 ;  /* 0x0000202004004986 */ /* 0x000fe2000c101524 */
[C---:B------:R-:W-:Y:S01]  /*7fe0*/  ISETP.GT.AND P4, PT, R0.reuse, RZ, P1 ;  /* 0x000000ff0000720c */ /* 0x040fe20000f84270 */
[-C--:B------:R-:W-:Y:S01]  /*7ff0*/  FMUL R47, R47, R155.reuse ;  /* 0x0000009b2f2f7220 */ /* 0x080fe20000400000 */
[----:B------:R-:W-:Y:S01]  /*8000*/  F2FP.BF16.F32.PACK_AB R34, RZ, R34 ;  /* 0x00000022ff22723e */ /* 0x000fe200000010ff */
[----:B------:R-:W-:Y:S01]  /*8010*/  @P5 STG.E.U16 desc[UR36][R4.64+0x22], R33 ;  /* 0x0000222104005986 */ /* 0x000fe2000c101524 */
[----:B------:R-:W-:Y:S01]  /*8020*/  ISETP.GT.AND P5, PT, R0, RZ, P0 ;  /* 0x000000ff0000720c */ /* 0x000fe200007a4270 */
[----:B------:R-:W-:Y:S01]  /*8030*/  FMUL R48, R48, R155 ;  /* 0x0000009b30307220 */ /* 0x000fe20000400000 */
[----:B------:R-:W-:Y:S01]  /*8040*/  F2FP.BF16.F32.PACK_AB R35, RZ, R35 ;  /* 0x00000023ff23723e */ /* 0x000fe200000010ff */
[----:B------:R-:W-:Y:S01]  /*8050*/  @P2 STG.E.U16 desc[UR36][R6.64+0x20], R34 ;  /* 0x0000202206002986 */ /* 0x000fe2000c101524 */
[----:B------:R-:W-:Y:S01]  /*8060*/  F2FP.BF16.F32.PACK_AB R36, RZ, R36 ;  /* 0x00000024ff24723e */ /* 0x000fe200000010ff */
[-C--:B------:R-:W-:Y:S01]  /*8070*/  FMUL R49, R49, R155.reuse ;  /* 0x0000009b31317220 */ /* 0x080fe20000400000 */
[----:B------:R-:W-:Y:S01]  /*8080*/  ISETP.GT.AND P2, PT, R0, 0x8, P1 ;  /* 0x000000080000780c */ /* 0x000fe20000f44270 */
[----:B------:R-:W-:Y:S01]  /*8090*/  @P3 STG.E.U16 desc[UR36][R6.64+0x22], R35 ;  /* 0x0000222306003986 */ /* 0x000fe2000c101524 */
[----:B------:R-:W-:Y:S01]  /*80a0*/  ISETP.GT.AND P1, PT, R3, 0x20, PT ;  /* 0x000000200300780c */ /* 0x000fe20003f24270 */
[----:B------:R-:W-:Y:S01]  /*80b0*/  FMUL R50, R50, R155 ;  /* 0x0000009b32327220 */ /* 0x000fe20000400000 */
[----:B------:R-:W-:Y:S01]  /*80c0*/  F2FP.BF16.F32.PACK_AB R37, RZ, R37 ;  /* 0x00000025ff25723e */ /* 0x000fe200000010ff */
[----:B------:R-:W-:Y:S01]  /*80d0*/  @P4 STG.E.U16 desc[UR36][R4.64+0x30], R36 ;  /* 0x0000302404004986 */ /* 0x000fe2000c101524 */
[C---:B------:R-:W-:Y:S01]  /*80e0*/  ISETP.GT.AND P3, PT, R0.reuse, 0x8, P0 ;  /* 0x000000080000780c */ /* 0x040fe20000764270 */
[-C--:B------:R-:W-:Y:S01]  /*80f0*/  FMUL R51, R51, R155.reuse ;  /* 0x0000009b33337220 */ /* 0x080fe20000400000 */
[----:B------:R-:W-:Y:S01]  /*8100*/  ISETP.GT.AND P0, PT, R3, 0x21, PT ;  /* 0x000000210300780c */ /* 0x000fe20003f04270 */
[----:B------:R-:W-:Y:S01]  /*8110*/  @P5 STG.E.U16 desc[UR36][R4.64+0x32], R37 ;  /* 0x0000322504005986 */ /* 0x000fe2000c101524 */
[----:B------:R-:W-:Y:S01]  /*8120*/  ISETP.GT.AND P4, PT, R0, RZ, P1 ;  /* 0x000000ff0000720c */ /* 0x000fe20000f84270 */
[-C--:B------:R-:W-:Y:S01]  /*8130*/  FMUL R52, R52, R155.reuse ;  /* 0x0000009b34347220 */ /* 0x080fe20000400000 */
[----:B------:R-:W-:Y:S01]  /*8140*/  F2FP.BF16.F32.PACK_AB R38, RZ, R38 ;  /* 0x00000026ff26723e */ /* 0x000fe200000010ff */
[-C--:B------:R-:W-:Y:S01]  /*8150*/  FMUL R53, R53, R155.reuse ;  /* 0x0000009b35357220 */ /* 0x080fe20000400000 */
        /* <DEDUP_REMOVED lines=325> */
[----:B------:R-:W-:Y:S01]  /*95b0*/  FMUL R151, R151, R155 ;  /* 0x0000009b97977220 */ /* 0x000fe20000400000 */
[----:B------:R-:W-:Y:S01]  /*95c0*/  ISETP.GT.AND P2, PT, R0, 0x8, P1 ;  /* 0x000000080000780c */ /* 0x000fe20000f44270 */
[----:B------:R-:W-:Y:S01]  /*95d0*/  @P3 STG.E.U16 desc[UR36][R6.64+0x132], R103 ;  /* 0x0001326706003986 */ /* 0x000fe2000c101524 */
[----:B------:R-:W-:-:S02]  /*95e0*/  ISETP.GT.AND P1, PT, R3, 0xa8, PT ;  /* 0x000000a80300780c */ /* 0x000fc40003f24270 */
[----:B------:R-:W-:Y:S01]  /*95f0*/  F2FP.BF16.F32.PACK_AB R105, RZ, R105 ;  /* 0x00000069ff69723e */ /* 0x000fe200000010ff */
[----:B------:R-:W-:Y:S01]  /*9600*/  @P4 STG.E.U16 desc[UR36][R4.64+0x140], R104 ;  /* 0x0001406804004986 */ /* 0x000fe2000c101524 */
[C---:B------:R-:W-:Y:S02]  /*9610*/  ISETP.GT.AND P3, PT, R0.reuse, 0x8, P0 ;  /* 0x000000080000780c */ /* 0x040fe40000764270 */
[----:B------:R-:W-:Y:S01]  /*9620*/  ISETP.GT.AND P0, PT, R3, 0xa9, PT ;  /* 0x000000a90300780c */ /* 0x000fe20003f04270 */
[----:B------:R-:W-:Y:S01]  /*9630*/  @P5 STG.E.U16 desc[UR36][R4.64+0x142], R105 ;  /* 0x0001426904005986 */ /* 0x000fe2000c101524 */
[C---:B------:R-:W-:Y:S02]  /*9640*/  ISETP.GT.AND P4, PT, R0.reuse, RZ, P1 ;  /* 0x000000ff0000720c */ /* 0x040fe40000f84270 */
[----:B------:R-:W-:Y:S02]  /*9650*/  F2FP.BF16.F32.PACK_AB R106, RZ, R106 ;  /* 0x0000006aff6a723e */ /* 0x000fe400000010ff */
[----:B------:R-:W-:-:S02]  /*9660*/  ISETP.GT.AND P5, PT, R0, RZ, P0 ;  /* 0x000000ff0000720c */ /* 0x000fc400007a4270 */
[----:B------:R-:W-:Y:S01]  /*9670*/  F2FP.BF16.F32.PACK_AB R107, RZ, R107 ;  /* 0x0000006bff6b723e */ /* 0x000fe200000010ff */
[----:B------:R-:W-:Y:S01]  /*9680*/  @P2 STG.E.U16 desc[UR36][R6.64+0x140], R106 ;  /* 0x0001406a06002986 */ /* 0x000fe2000c101524 */
[----:B------:R-:W-:Y:S02]  /*9690*/  F2FP.BF16.F32.PACK_AB R108, RZ, R108 ;  /* 0x0000006cff6c723e */ /* 0x000fe400000010ff */
[C---:B------:R-:W-:Y:S01]  /*96a0*/  ISETP.GT.AND P2, PT, R0.reuse, 0x8, P1 ;  /* 0x000000080000780c */ /* 0x040fe20000f44270 */
[----:B------:R-:W-:Y:S01]  /*96b0*/  @P3 STG.E.U16 desc[UR36][R6.64+0x142], R107 ;  /* 0x0001426b06003986 */ /* 0x000fe2000c101524 */
[----:B------:R-:W-:Y:S02]  /*96c0*/  ISETP.GT.AND P1, PT, R3, 0xb0, PT ;  /* 0x000000b00300780c */ /* 0x000fe40003f24270 */
[----:B------:R-:W-:Y:S01]  /*96d0*/  F2FP.BF16.F32.PACK_AB R109, RZ, R109 ;  /* 0x0000006dff6d723e */ /* 0x000fe200000010ff */
[----:B------:R-:W-:Y:S01]  /*96e0*/  @P4 STG.E.U16 desc[UR36][R4.64+0x150], R108 ;  /* 0x0001506c04004986 */ /* 0x000fe2000c101524 */
[----:B------:R-:W-:-:S02]  /*96f0*/  ISETP.GT.AND P3, PT, R0, 0x8, P0 ;  /* 0x000000080000780c */ /* 0x000fc40000764270 */
[----:B------:R-:W-:Y:S01]  /*9700*/  ISETP.GT.AND P0, PT, R3, 0xb1, PT ;  /* 0x000000b10300780c */ /* 0x000fe20003f04270 */
[----:B------:R-:W-:Y:S01]  /*9710*/  @P5 STG.E.U16 desc[UR36][R4.64+0x152], R109 ;  /* 0x0001526d04005986 */ /* 0x000fe2000c101524 */
[C---:B------:R-:W-:Y:S02]  /*9720*/  ISETP.GT.AND P4, PT, R0.reuse, RZ, P1 ;  /* 0x000000ff0000720c */ /* 0x040fe40000f84270 */
[----:B------:R-:W-:Y:S02]  /*9730*/  F2FP.BF16.F32.PACK_AB R110, RZ, R110 ;  /* 0x0000006eff6e723e */ /* 0x000fe400000010ff */
[----:B------:R-:W-:Y:S02]  /*9740*/  ISETP.GT.AND P5, PT, R0, RZ, P0 ;  /* 0x000000ff0000720c */ /* 0x000fe400007a4270 */
[----:B------:R-:W-:Y:S01]  /*9750*/  F2FP.BF16.F32.PACK_AB R111, RZ, R111 ;  /* 0x0000006fff6f723e */ /* 0x000fe200000010ff */
[----:B------:R-:W-:Y:S01]  /*9760*/  @P2 STG.E.U16 desc[UR36][R6.64+0x150], R110 ;  /* 0x0001506e06002986 */ /* 0x000fe2000c101524 */
[----:B------:R-:W-:-:S02]  /*9770*/  F2FP.BF16.F32.PACK_AB R112, RZ, R112 ;  /* 0x00000070ff70723e */ /* 0x000fc400000010ff */
[C---:B------:R-:W-:Y:S01]  /*9780*/  ISETP.GT.AND P2, PT, R0.reuse, 0x8, P1 ;  /* 0x000000080000780c */ /* 0x040fe20000f44270 */
[----:B------:R-:W-:Y:S01]  /*9790*/  @P3 STG.E.U16 desc[UR36][R6.64+0x152], R111 ;  /* 0x0001526f06003986 */ /* 0x000fe2000c101524 */
[C---:B------:R-:W-:Y:S02]  /*97a0*/  ISETP.GT.AND P1, PT, R3.reuse, 0xb8, PT ;  /* 0x000000b80300780c */ /* 0x040fe40003f24270 */
[----:B------:R-:W-:Y:S01]  /*97b0*/  F2FP.BF16.F32.PACK_AB R113, RZ, R113 ;  /* 0x00000071ff71723e */ /* 0x000fe200000010ff */
[----:B------:R-:W-:Y:S01]  /*97c0*/  @P4 STG.E.U16 desc[UR36][R4.64+0x160], R112 ;  /* 0x0001607004004986 */ /* 0x000fe2000c101524 */
[C---:B------:R-:W-:Y:S02]  /*97d0*/  ISETP.GT.AND P3, PT, R0.reuse, 0x8, P0 ;  /* 0x000000080000780c */ /* 0x040fe40000764270 */
[----:B------:R-:W-:Y:S01]  /*97e0*/  ISETP.GT.AND P0, PT, R3, 0xb9, PT ;  /* 0x000000b90300780c */ /* 0x000fe20003f04270 */
[----:B------:R-:W-:Y:S01]  /*97f0*/  @P5 STG.E.U16 desc[UR36][R4.64+0x162], R113 ;  /* 0x0001627104005986 */ /* 0x000fe2000c101524 */
[----:B------:R-:W-:-:S02]  /*9800*/  ISETP.GT.AND P4, PT, R0, RZ, P1 ;  /* 0x000000ff0000720c */ /* 0x000fc40000f84270 */
[----:B------:R-:W-:Y:S02]  /*9810*/  F2FP.BF16.F32.PACK_AB R114, RZ, R114 ;  /* 0x00000072ff72723e */ /* 0x000fe400000010ff */
[C---:B------:R-:W-:Y:S02]  /*9820*/  ISETP.GT.AND P5, PT, R0.reuse, RZ, P0 ;  /* 0x000000ff0000720c */ /* 0x040fe400007a4270 */
[----:B------:R-:W-:Y:S01]  /*9830*/  F2FP.BF16.F32.PACK_AB R115, RZ, R115 ;  /* 0x00000073ff73723e */ /* 0x000fe200000010ff */
[----:B------:R-:W-:Y:S01]  /*9840*/  @P2 STG.E.U16 desc[UR36][R6.64+0x160], R114 ;  /* 0x0001607206002986 */ /* 0x000fe2000c101524 */
[----:B------:R-:W-:Y:S02]  /*9850*/  F2FP.BF16.F32.PACK_AB R116, RZ, R116 ;  /* 0x00000074ff74723e */ /* 0x000fe400000010ff */
        /* <DEDUP_REMOVED lines=65> */
[----:B------:R-:W-:Y:S02]  /*9c70*/  ISETP.GT.AND P5, PT, R0, RZ, P0 ;  /* 0x000000ff0000720c */ /* 0x000fe400007a4270 */
[----:B------:R-:W-:Y:S02]  /*9c80*/  F2FP.BF16.F32.PACK_AB R134, RZ, R134 ;  /* 0x00000086ff86723e */ /* 0x000fe400000010ff */
[----:B------:R-:W-:Y:S02]  /*9c90*/  F2FP.BF16.F32.PACK_AB R135, RZ, R135 ;  /* 0x00000087ff87723e */ /* 0x000fe400000010ff */
[----:B------:R-:W-:Y:S01]  /*9ca0*/  F2FP.BF16.F32.PACK_AB R136, RZ, R136 ;  /* 0x00000088ff88723e */ /* 0x000fe200000010ff */
[----:B------:R-:W-:Y:S01]  /*9cb0*/  @P2 STG.E.U16 desc[UR36][R6.64+0x1b0], R134 ;  /* 0x0001b08606002986 */ /* 0x000fe2000c101524 */
[----:B------:R-:W-:-:S02]  /*9cc0*/  F2FP.BF16.F32.PACK_AB R137, RZ, R137 ;  /* 0x00000089ff89723e */ /* 0x000fc400000010ff */
[C---:B------:R-:W-:Y:S01]  /*9cd0*/  ISETP.GT.AND P1, PT, R0.reuse, 0x8, P1 ;  /* 0x000000080000780c */ /* 0x040fe20000f24270 */
[----:B------:R-:W-:Y:S01]  /*9ce0*/  @P3 STG.E.U16 desc[UR36][R6.64+0x1b2], R135 ;  /* 0x0001b28706003986 */ /* 0x000fe2000c101524 */
[C---:B------:R-:W-:Y:S02]  /*9cf0*/  ISETP.GT.AND P2, PT, R0.reuse, 0x8, P0 ;  /* 0x000000080000780c */ /* 0x040fe40000744270 */
[C---:B------:R-:W-:Y:S01]  /*9d00*/  ISETP.GT.AND P0, PT, R3.reuse, 0xe9, PT ;  /* 0x000000e90300780c */ /* 0x040fe20003f04270 */
[----:B------:R-:W-:Y:S01]  /*9d10*/  @P4 STG.E.U16 desc[UR36][R4.64+0x1c0], R136 ;  /* 0x0001c08804004986 */ /* 0x000fe2000c101524 */
[----:B------:R-:W-:Y:S02]  /*9d20*/  ISETP.GT.AND P4, PT, R3, 0xe8, PT ;  /* 0x000000e80300780c */ /* 0x000fe40003f84270 */
[----:B------:R-:W-:Y:S01]  /*9d30*/  F2FP.BF16.F32.PACK_AB R138, RZ, R138 ;  /* 0x0000008aff8a723e */ /* 0x000fe200000010ff */
[----:B------:R-:W-:Y:S01]  /*9d40*/  @P5 STG.E.U16 desc[UR36][R4.64+0x1c2], R137 ;  /* 0x0001c28904005986 */ /* 0x000fe2000c101524 */
[----:B------:R-:W-:-:S02]  /*9d50*/  ISETP.GT.AND P5, PT, R0, RZ, P4 ;  /* 0x000000ff0000720c */ /* 0x000fc400027a4270 */
[----:B------:R-:W-:Y:S01]  /*9d60*/  F2FP.BF16.F32.PACK_AB R139, RZ, R139 ;  /* 0x0000008bff8b723e */ /* 0x000fe200000010ff */
[----:B------:R-:W-:Y:S01]  /*9d70*/  @P1 STG.E.U16 desc[UR36][R6.64+0x1c0], R138 ;  /* 0x0001c08a06001986 */ /* 0x000fe2000c101524 */
[----:B------:R-:W-:Y:S02]  /*9d80*/  F2FP.BF16.F32.PACK_AB R140, RZ, R140 ;  /* 0x0000008cff8c723e */ /* 0x000fe400000010ff */
[C---:B------:R-:W-:Y:S01]  /*9d90*/  ISETP.GT.AND P3, PT, R0.reuse, RZ, P0 ;  /* 0x000000ff0000720c */ /* 0x040fe20000764270 */
[----:B------:R-:W-:Y:S01]  /*9da0*/  @P2 STG.E.U16 desc[UR36][R6.64+0x1c2], R139 ;  /* 0x0001c28b06002986 */ /* 0x000fe2000c101524 */
[C---:B------:R-:W-:Y:S02]  /*9db0*/  ISETP.GT.AND P4, PT, R0.reuse, 0x8, P4 ;  /* 0x000000080000780c */ /* 0x040fe40002784270 */
[----:B------:R-:W-:Y:S02]  /*9dc0*/  F2FP.BF16.F32.PACK_AB R141, RZ, R141 ;  /* 0x0000008dff8d723e */ /* 0x000fe400000010ff */
[----:B------:R-:W-:Y:S01]  /*9dd0*/  F2FP.BF16.F32.PACK_AB R142, RZ, R142 ;  /* 0x0000008eff8e723e */ /* 0x000fe200000010ff */
[----:B------:R-:W-:Y:S01]  /*9de0*/  @P5 STG.E.U16 desc[UR36][R4.64+0x1d0], R140 ;  /* 0x0001d08c04005986 */ /* 0x000fe2000c101524 */
[----:B------:R-:W-:-:S02]  /*9df0*/  ISETP.GT.AND P5, PT, R0, 0x8, P0 ;  /* 0x000000080000780c */ /* 0x000fc400007a4270 */
[----:B------:R-:W-:Y:S02]  /*9e00*/  F2FP.BF16.F32.PACK_AB R143, RZ, R143 ;  /* 0x0000008fff8f723e */ /* 0x000fe400000010ff */
[C---:B------:R-:W-:Y:S01]  /*9e10*/  ISETP.GT.AND P0, PT, R3.reuse, 0xf1, PT ;  /* 0x000000f10300780c */ /* 0x040fe20003f04270 */
[----:B------:R-:W-:Y:S01]  /*9e20*/  @P3 STG.E.U16 desc[UR36][R4.64+0x1d2], R141 ;  /* 0x0001d28d04003986 */ /* 0x000fe2000c101524 */
[----:B------:R-:W-:Y:S02]  /*9e30*/  ISETP.GT.AND P3, PT, R3, 0xf0, PT ;  /* 0x000000f00300780c */ /* 0x000fe40003f64270 */
[----:B------:R-:W-:Y:S01]  /*9e40*/  F2FP.BF16.F32.PACK_AB R144, RZ, R144 ;  /* 0x00000090ff90723e */ /* 0x000fe200000010ff */
[----:B------:R-:W-:Y:S01]  /*9e50*/  @P4 STG.E.U16 desc[UR36][R6.64+0x1d0], R142 ;  /* 0x0001d08e06004986 */ /* 0x000fe2000c101524 */
[C---:B------:R-:W-:Y:S02]  /*9e60*/  ISETP.GT.AND P4, PT, R0.reuse, RZ, P3 ;  /* 0x000000ff0000720c */ /* 0x040fe40001f84270 */
[----:B------:R-:W-:Y:S01]  /*9e70*/  F2FP.BF16.F32.PACK_AB R145, RZ, R145 ;  /* 0x00000091ff91723e */ /* 0x000fe200000010ff */
[----:B------:R-:W-:Y:S01]  /*9e80*/  @P5 STG.E.U16 desc[UR36][R6.64+0x1d2], R143 ;  /* 0x0001d28f06005986 */ /* 0x000fe2000c101524 */
[----:B------:R-:W-:-:S02]  /*9e90*/  ISETP.GT.AND P5, PT, R0, RZ, P0 ;  /* 0x000000ff0000720c */ /* 0x000fc400007a4270 */
[C---:B------:R-:W-:Y:S02]  /*9ea0*/  ISETP.GT.AND P2, PT, R3.reuse, 0xf8, PT ;  /* 0x000000f80300780c */ /* 0x040fe40003f44270 */
[----:B------:R-:W-:Y:S02]  /*9eb0*/  ISETP.GT.AND P1, PT, R3, 0xf9, PT ;  /* 0x000000f90300780c */ /* 0x000fe40003f24270 */
[C---:B------:R-:W-:Y:S02]  /*9ec0*/  ISETP.GT.AND P3, PT, R0.reuse, 0x8, P3 ;  /* 0x000000080000780c */ /* 0x040fe40001f64270 */
[C---:B------:R-:W-:Y:S01]  /*9ed0*/  ISETP.GT.AND P0, PT, R0.reuse, 0x8, P0 ;  /* 0x000000080000780c */ /* 0x040fe20000704270 */
[----:B------:R-:W-:Y:S01]  /*9ee0*/  @P4 STG.E.U16 desc[UR36][R4.64+0x1e0], R144 ;  /* 0x0001e09004004986 */ /* 0x000fe2000c101524 */
[C---:B------:R-:W-:Y:S02]  /*9ef0*/  ISETP.GT.AND P4, PT, R0.reuse, RZ, P1 ;  /* 0x000000ff0000720c */ /* 0x040fe40000f84270 */
[----:B------:R-:W-:Y:S01]  /*9f00*/  F2FP.BF16.F32.PACK_AB R146, RZ, R146 ;  /* 0x00000092ff92723e */ /* 0x000fe200000010ff */
[----:B------:R-:W-:Y:S01]  /*9f10*/  @P5 STG.E.U16 desc[UR36][R4.64+0x1e2], R145 ;  /* 0x0001e29104005986 */ /* 0x000fe2000c101524 */
[----:B------:R-:W-:-:S02]  /*9f20*/  ISETP.GT.AND P5, PT, R0, RZ, P2 ;  /* 0x000000ff0000720c */ /* 0x000fc400017a4270 */
[C---:B------:R-:W-:Y:S02]  /*9f30*/  ISETP.GT.AND P2, PT, R0.reuse, 0x8, P2 ;  /* 0x000000080000780c */ /* 0x040fe40001744270 */
[----:B------:R-:W-:Y:S01]  /*9f40*/  F2FP.BF16.F32.PACK_AB R147, RZ, R147 ;  /* 0x00000093ff93723e */ /* 0x000fe200000010ff */
[----:B------:R-:W-:Y:S01]  /*9f50*/  @P3 STG.E.U16 desc[UR36][R6.64+0x1e0], R146 ;  /* 0x0001e09206003986 */ /* 0x000fe2000c101524 */
[----:B------:R-:W-:Y:S02]  /*9f60*/  ISETP.GT.AND P1, PT, R0, 0x8, P1 ;  /* 0x000000080000780c */ /* 0x000fe40000f24270 */
[----:B------:R-:W-:Y:S01]  /*9f70*/  F2FP.BF16.F32.PACK_AB R148, RZ, R148 ;  /* 0x00000094ff94723e */ /* 0x000fe200000010ff */
[----:B------:R-:W-:Y:S01]  /*9f80*/  @P0 STG.E.U16 desc[UR36][R6.64+0x1e2], R147 ;  /* 0x0001e29306000986 */ /* 0x000fe2000c101524 */
[----:B------:R-:W-:Y:S02]  /*9f90*/  F2FP.BF16.F32.PACK_AB R149, RZ, R149 ;  /* 0x00000095ff95723e */ /* 0x000fe400000010ff */
[----:B------:R-:W-:Y:S01]  /*9fa0*/  F2FP.BF16.F32.PACK_AB R150, RZ, R150 ;  /* 0x00000096ff96723e */ /* 0x000fe200000010ff */
[----:B------:R-:W-:Y:S01]  /*9fb0*/  @P5 STG.E.U16 desc[UR36][R4.64+0x1f0], R148 ;  /* 0x0001f09404005986 */ /* 0x000fe2000c101524 */
[----:B------:R-:W-:-:S03]  /*9fc0*/  F2FP.BF16.F32.PACK_AB R151, RZ, R151 ;  /* 0x00000097ff97723e */ /* 0x000fc600000010ff */
[----:B------:R0:W-:Y:S02]  /*9fd0*/  @P4 STG.E.U16 desc[UR36][R4.64+0x1f2], R149 ;  /* 0x0001f29504004986 */ /* 0x0001e4000c101524 */
[----:B0-----:R-:W-:Y:S02]  /*9fe0*/  @P2 IMAD.MOV.U32 R4, RZ, RZ, R6 ;  /* 0x000000ffff042224 */ /* 0x001fe400078e0006 */
[----:B------:R-:W-:-:S05]  /*9ff0*/  @P2 IMAD.MOV.U32 R5, RZ, RZ, R7 ;  /* 0x000000ffff052224 */ /* 0x000fca00078e0007 */
[----:B------:R0:W-:Y:S04]  /*a000*/  @P2 STG.E.U16 desc[UR36][R4.64+0x1f0], R150 ;  /* 0x0001f09604002986 */ /* 0x0001e8000c101524 */
[----:B------:R0:W-:Y:S02]  /*a010*/  @P1 STG.E.U16 desc[UR36][R6.64+0x1f2], R151 ;  /* 0x0001f29706001986 */ /* 0x0001e4000c101524 */
.L_x_286:
[----:B------:R-:W-:Y:S05]  /*a020*/  BSYNC B0 ;  /* 0x0000000000007941 */ /* 0x000fea0003800000 */
.L_x_32:
[----:B------:R-:W-:Y:S01]  /*a030*/  ULDC UR4, c[0x0][0xc] ;  /* 0x0000030000047ab9 */ /* 0x000fe20000000800 */
[----:B------:R-:W-:Y:S01]  /*a040*/  ULDC UR5, c[0x0][0x10] ;  /* 0x0000040000057ab9 */ /* 0x000fe20000000800 */
[----:B0-----:R-:W0:Y:S01]  /*a050*/  LDC R3, c[0x0][0x14] ;  /* 0x00000500ff037b82 */ /* 0x001e220000000800 */
[----:B------:R-:W-:Y:S01]  /*a060*/  UIMAD.WIDE.U32 UR4, UR4, UR5, URZ ;  /* 0x00000005040472a5 */ /* 0x000fe2000f8e003f */
[----:B------:R-:W-:Y:S01]  /*a070*/  PRMT R0, RZ, 0x7610, R0 ;  /* 0x00007610ff007816 */ /* 0x000fe20000000000 */
[----:B------:R-:W-:Y:S02]  /*a080*/  IMAD.MOV.U32 R153, RZ, RZ, -0x1 ;  /* 0xffffffffff997424 */ /* 0x000fe400078e00ff */
[----:B------:R-:W-:Y:S02]  /*a090*/  IMAD.MOV.U32 R23, RZ, RZ, -0x1 ;  /* 0xffffffffff177424 */ /* 0x000fe400078e00ff */
[----:B0-----:R-:W-:-:S04]  /*a0a0*/  IMAD.WIDE.U32 R16, R3, UR4, R16 ;  /* 0x0000000403107c25 */ /* 0x001fc8000f8e0010 */
[----:B------:R-:W-:Y:S01]  /*a0b0*/  IMAD R3, R3, UR5, RZ ;  /* 0x0000000503037c24 */ /* 0x000fe2000f8e02ff */
[----:B------:R-:W-:Y:S02]  /*a0c0*/  ULDC.64 UR4, c[0x0][0x650] ;  /* 0x0001940000047ab9 */ /* 0x000fe40000000a00 */
[----:B------:R-:W-:Y:S01]  /*a0d0*/  ISETP.GE.U32.AND P0, PT, R16, UR4, PT ;  /* 0x0000000410007c0c */ /* 0x000fe2000bf06070 */
[----:B------:R-:W-:-:S05]  /*a0e0*/  IMAD.IADD R17, R17, 0x1, R3 ;  /* 0x0000000111117824 */ /* 0x000fca00078e0203 */
[----:B------:R-:W-:-:S13]  /*a0f0*/  ISETP.GE.U32.AND.EX P0, PT, R17, UR5, PT, P0 ;  /* 0x0000000511007c0c */ /* 0x000fda000bf06100 */
[----:B------:R-:W-:Y:S05]  /*a100*/  @P0 BRA `(.L_x_287) ;  /* 0x0000000400640947 */ /* 0x000fea0003800000 */
[----:B------:R-:W0:Y:S01]  /*a110*/  S2R R12, SR_CTAID.X ;  /* 0x00000000000c7919 */ /* 0x000e220000002500 */
[----:B------:R-:W0:Y:S01]  /*a120*/  LDC.64 R10, c[0x0][0x628] ;  /* 0x00018a00ff0a7b82 */ /* 0x000e220000000a00 */
[----:B------:R-:W-:Y:S01]  /*a130*/  ULDC UR4, c[0x0][0x150] ;  /* 0x0000540000047ab9 */ /* 0x000fe20000000800 */
[----:B-1234-:R-:W-:Y:S01]  /*a140*/  IMAD.MOV.U32 R8, RZ, RZ, R16 ;  /* 0x000000ffff087224 */ /* 0x01efe200078e0010 */
[----:B-----5:R-:W1:Y:S01]  /*a150*/  S2R R24, SR_CTAID.Y ;  /* 0x0000000000187919 */ /* 0x020e620000002600 */
[----:B------:R-:W-:-:S04]  /*a160*/  IMAD.MOV.U32 R9, RZ, RZ, R17 ;  /* 0x000000ffff097224 */ /* 0x000fc800078e0011 */
[----:B------:R-:W2:Y:S08]  /*a170*/  LDC R21, c[0x0][0x144] ;  /* 0x00005100ff157b82 */ /* 0x000eb00000000800 */
[----:B------:R-:W3:Y:S08]  /*a180*/  LDC R0, c[0x0][0x630] ;  /* 0x00018c00ff007b82 */ /* 0x000ef00000000800 */
[----:B------:R-:W4:Y:S01]  /*a190*/  LDC.64 R14, c[0x0][0x620] ;  /* 0x00018800ff0e7b82 */ /* 0x000f220000000a00 */
[----:B0-----:R-:W-:-:S04]  /*a1a0*/  ISETP.NE.U32.AND P0, PT, R10, RZ, PT ;  /* 0x000000ff0a00720c */ /* 0x001fc80003f05070 */
[----:B------:R-:W-:Y:S02]  /*a1b0*/  ISETP.NE.AND.EX P0, PT, R11, RZ, PT, P0 ;  /* 0x000000ff0b00720c */ /* 0x000fe40003f05300 */
[----:B------:R-:W-:-:S05]  /*a1c0*/  I2FP.F32.U32 R3, R12 ;  /* 0x0000000c00037245 */ /* 0x000fca0000201000 */
[----:B------:R-:W-:-:S04]  /*a1d0*/  FMUL R3, R3, UR4 ;  /* 0x0000000403037c20 */ /* 0x000fc80008400000 */
[----:B------:R0:W0:Y:S02]  /*a1e0*/  F2I.U32.TRUNC.NTZ R20, R3 ;  /* 0x0000000300147305 */ /* 0x000024000020f000 */
[----:B-123--:R-:W-:Y:S05]  /*a1f0*/  @!P0 BRA `(.L_x_288) ;  /* 0x0000000000288947 */ /* 0x00efea0003800000 */
[----:B0-----:R-:W0:Y:S02]  /*a200*/  LDC R3, c[0x0][0x634] ;  /* 0x00018d00ff037b82 */ /* 0x001e240000000800 */
        /* <DEDUP_REMOVED lines=9> */
.L_x_288:
[----:B------:R-:W1:Y:S01]  /*a2a0*/  LDC.64 R28, c[0x0][0x640] ;  /* 0x00019000ff1c7b82 */ /* 0x000e620000000a00 */
[-CC-:B------:R-:W-:Y:S01]  /*a2b0*/  SHF.R.U64 R23, R8, R0.reuse, R9.reuse ;  /* 0x0000000008177219 */ /* 0x180fe20000001209 */
[----:B0-----:R-:W-:Y:S01]  /*a2c0*/  IMAD.MOV R20, RZ, RZ, -R20 ;  /* 0x000000ffff147224 */ /* 0x001fe200078e0a14 */
[----:B------:R-:W-:Y:S01]  /*a2d0*/  SHF.R.U32.HI R0, RZ, R0, R9 ;  /* 0x00000000ff007219 */ /* 0x000fe20000011609 */
[----:B------:R-:W-:Y:S01]  /*a2e0*/  ULDC UR4, c[0x0][0x154] ;  /* 0x0000550000047ab9 */ /* 0x000fe20000000800 */
[----:B------:R-:W-:Y:S01]  /*a2f0*/  IADD3 R3, P0, RZ, -R23, RZ ;  /* 0x80000017ff037210 */ /* 0x000fe20007f1e0ff */
[----:B------:R-:W-:Y:S02]  /*a300*/  IMAD R21, R21, R20, R12 ;  /* 0x0000001415157224 */ /* 0x000fe400078e020c */
[----:B------:R-:W0:Y:S01]  /*a310*/  LDC R6, c[0x0][0x618] ;  /* 0x00018600ff067b82 */ /* 0x000e220000000800 */
[----:B------:R-:W-:Y:S02]  /*a320*/  IMAD.MOV.U32 R7, RZ, RZ, 0x1 ;  /* 0x00000001ff077424 */ /* 0x000fe400078e00ff */
[----:B------:R-:W-:-:S04]  /*a330*/  IMAD.X R5, RZ, RZ, ~R0, P0 ;  /* 0x000000ffff057224 */ /* 0x000fc800000e0e00 */
[-C--:B----4-:R-:W-:Y:S01]  /*a340*/  IMAD R0, R5, R14.reuse, RZ ;  /* 0x0000000e05007224 */ /* 0x090fe200078e02ff */
[----:B------:R-:W2:Y:S01]  /*a350*/  LDC R8, c[0x0][0x608] ;  /* 0x00018200ff087b82 */ /* 0x000ea20000000800 */
[----:B------:R-:W-:-:S04]  /*a360*/  IMAD.WIDE.U32 R4, R3, R14, R16 ;  /* 0x0000000e03047225 */ /* 0x000fc800078e0010 */
[----:B------:R-:W-:Y:S01]  /*a370*/  IMAD R3, R3, R15, R0 ;  /* 0x0000000f03037224 */ /* 0x000fe200078e0200 */
[----:B------:R-:W-:Y:S02]  /*a380*/  I2FP.F32.U32 R0, R24 ;  /* 0x0000001800007245 */ /* 0x000fe40000201000 */
[----:B------:R-:W3:Y:S01]  /*a390*/  LDC R26, c[0x0][0x658] ;  /* 0x00019600ff1a7b82 */ /* 0x000ee20000000800 */
[----:B------:R-:W-:Y:S01]  /*a3a0*/  IMAD.IADD R3, R5, 0x1, R3 ;  /* 0x0000000105037824 */ /* 0x000fe200078e0203 */
[----:B-1----:R-:W-:Y:S01]  /*a3b0*/  ISETP.NE.U32.AND P0, PT, R28, RZ, PT ;  /* 0x000000ff1c00720c */ /* 0x002fe20003f05070 */
[----:B------:R-:W-:Y:S01]  /*a3c0*/  FMUL R0, R0, UR4 ;  /* 0x0000000400007c20 */ /* 0x000fe20008400000 */
[----:B------:R-:W-:Y:S02]  /*a3d0*/  IMAD.MOV.U32 R5, RZ, RZ, -0x1 ;  /* 0xffffffffff057424 */ /* 0x000fe400078e00ff */
[----:B------:R-:W-:Y:S01]  /*a3e0*/  ISETP.NE.AND.EX P0, PT, R29, RZ, PT, P0 ;  /* 0x000000ff1d00720c */ /* 0x000fe20003f05300 */
[----:B------:R1:W4:Y:S01]  /*a3f0*/  F2I.U32.TRUNC.NTZ R13, R0 ;  /* 0x00000000000d7305 */ /* 0x000322000020f000 */
[----:B------:R-:W1:Y:S01]  /*a400*/  LDC R15, c[0x0][0x148] ;  /* 0x00005200ff0f7b82 */ /* 0x000e620000000800 */
[----:B0-----:R-:W-:-:S02]  /*a410*/  SHF.R.U64 R12, R4, R6, R3 ;  /* 0x00000006040c7219 */ /* 0x001fc40000001203 */
[----:B------:R-:W-:-:S05]  /*a420*/  SHF.R.U32.HI R3, RZ, R6, R3 ;  /* 0x00000006ff037219 */ /* 0x000fca0000011603 */
[----:B------:R-:W0:Y:S01]  /*a430*/  LDC R20, c[0x0][0x600] ;  /* 0x00018000ff147b82 */ /* 0x000e220000000800 */
[-CC-:B--2---:R-:W-:Y:S02]  /*a440*/  SHF.R.U64 R10, R12, R8.reuse, R3.reuse ;  /* 0x000000080c0a7219 */ /* 0x184fe40000001203 */
[----:B------:R-:W-:-:S05]  /*a450*/  SHF.R.U32.HI R3, RZ, R8, R3 ;  /* 0x00000008ff037219 */ /* 0x000fca0000011603 */
[----:B------:R-:W2:Y:S01]  /*a460*/  LDC R27, c[0x0][0x648] ;  /* 0x00019200ff1b7b82 */ /* 0x000ea20000000800 */
[-C--:B---3--:R-:W-:Y:S02]  /*a470*/  SHF.L.U32 R4, R5, R26.reuse, RZ ;  /* 0x0000001a05047219 */ /* 0x088fe400000006ff */
[--C-:B------:R-:W-:Y:S02]  /*a480*/  SHF.R.U64 R14, R10, R26, R3.reuse ;  /* 0x0000001a0a0e7219 */ /* 0x100fe40000001203 */
[----:B------:R-:W-:Y:S02]  /*a490*/  LOP3.LUT R25, RZ, R4, RZ, 0x33, !PT ;  /* 0x00000004ff197212 */ /* 0x000fe400078e33ff */
[-C--:B------:R-:W-:Y:S01]  /*a4a0*/  SHF.R.U32.HI R5, RZ, R26.reuse, R3 ;  /* 0x0000001aff057219 */ /* 0x080fe20000011603 */
[----:B------:R-:W3:Y:S01]  /*a4b0*/  LDC R30, c[0x0][0x638] ;  /* 0x00018e00ff1e7b82 */ /* 0x000ee20000000800 */
[----:B------:R-:W-:Y:S01]  /*a4c0*/  SHF.L.U32 R154, R7, R26, RZ ;  /* 0x0000001a079a7219 */ /* 0x000fe200000006ff */
[----:B------:R-:W-:-:S06]  /*a4d0*/  IMAD.MOV.U32 R4, RZ, RZ, R14 ;  /* 0x000000ffff047224 */ /* 0x000fcc00078e000e */
[----:B------:R-:W0:Y:S01]  /*a4e0*/  LDC R31, c[0x0][0x610] ;  /* 0x00018400ff1f7b82 */ /* 0x000e220000000800 */
[----:B----4-:R-:W-:Y:S05]  /*a4f0*/  @!P0 BRA `(.L_x_289) ;  /* 0x0000000000288947 */ /* 0x010fea0003800000 */
        /* <DEDUP_REMOVED lines=10> */
.L_x_289:
[----:B------:R-:W-:Y:S01]  /*a5a0*/  ISETP.NE.AND P0, PT, R2, 0x1, PT ;  /* 0x000000010200780c */ /* 0x000fe20003f05270 */
[----:B0-----:R-:W-:Y:S01]  /*a5b0*/  VIADD R7, R20, 0xffffffff ;  /* 0xffffffff14077836 */ /* 0x001fe20000000000 */
[----:B-12---:R-:W-:Y:S01]  /*a5c0*/  SHF.R.U64 R0, R4, R27, R5 ;  /* 0x0000001b04007219 */ /* 0x006fe20000001205 */
[----:B------:R-:W-:Y:S01]  /*a5d0*/  IMAD.MOV R13, RZ, RZ, -R13 ;  /* 0x000000ffff0d7224 */ /* 0x000fe200078e0a0d */
[----:B------:R-:W-:Y:S01]  /*a5e0*/  LOP3.LUT R5, R10, R25, RZ, 0xc0, !PT ;  /* 0x000000190a057212 */ /* 0x000fe200078ec0ff */
[----:B------:R-:W-:Y:S02]  /*a5f0*/  IMAD.MOV.U32 R4, RZ, RZ, 0x1 ;  /* 0x00000001ff047424 */ /* 0x000fe400078e00ff */
[----:B------:R-:W-:Y:S02]  /*a600*/  IMAD.MOV R3, RZ, RZ, -R0 ;  /* 0x000000ffff037224 */ /* 0x000fe400078e0a00 */
[----:B------:R-:W-:Y:S01]  /*a610*/  IMAD R154, R154, R0, R5 ;  /* 0x000000009a9a7224 */ /* 0x000fe200078e0205 */
[----:B------:R-:W-:Y:S01]  /*a620*/  LOP3.LUT R5, R12, R7, RZ, 0xc0, !PT ;  /* 0x000000070c057212 */ /* 0x000fe200078ec0ff */
[----:B---3--:R-:W-:-:S02]  /*a630*/  IMAD R0, R3, R30, R14 ;  /* 0x0000001e03007224 */ /* 0x008fc400078e020e */
[----:B------:R-:W-:Y:S02]  /*a640*/  @P0 IMAD R21, R15, R13, R24 ;  /* 0x0000000d0f150224 */ /* 0x000fe400078e0218 */
[----:B------:R-:W-:Y:S01]  /*a650*/  IMAD R3, R0, R20, R5 ;  /* 0x0000001400037224 */ /* 0x000fe200078e0205 */
[----:B------:R-:W-:Y:S01]  /*a660*/  PRMT R0, R4, 0x7610, R0 ;  /* 0x0000761004007816 */ /* 0x000fe20000000000 */
[----:B------:R-:W-:-:S05]  /*a670*/  IMAD R154, R154, R31, R21 ;  /* 0x0000001f9a9a7224 */ /* 0x000fca00078e0215 */
[----:B------:R-:W-:Y:S02]  /*a680*/  SEL R153, R3, R154, !P0 ;  /* 0x0000009a03997207 */ /* 0x000fe40004000000 */
[----:B------:R-:W-:-:S07]  /*a690*/  SEL R154, R154, R3, !P0 ;  /* 0x000000039a9a7207 */ /* 0x000fce0004000000 */
.L_x_287:
[----:B------:R-:W-:-:S13]  /*a6a0*/  LOP3.LUT P0, RZ, R0, 0xff, RZ, 0xc0, !PT ;  /* 0x000000ff00ff7812 */ /* 0x000fda000780c0ff */
[----:B------:R-:W-:Y:S05]  /*a6b0*/  @P0 BRA `(.L_x_290) ;  /* 0xffffff6800d00947 */ /* 0x000fea000383ffff */
[----:B------:R-:W-:Y:S05]  /*a6c0*/  EXIT ;  /* 0x000000000000794d */ /* 0x000fea0003800000 */
.L_x_7:
[----:B0-----:R-:W-:Y:S01]  /*a6d0*/  ULDC.64 UR4, c[0x0][0x650] ;  /* 0x0001940000047ab9 */ /* 0x001fe20000000a00 */
        /* <DEDUP_REMOVED lines=25> */
.L_x_292:
[----:B------:R-:W0:Y:S01]  /*a870*/  LDC.64 R28, c[0x0][0x640] ;  /* 0x00019000ff1c7b82 */ /* 0x000e220000000a00 */
[-CC-:B------:R-:W-:Y:S01]  /*a880*/  SHF.R.U64 R21, R12, R6.reuse, R13.reuse ;  /* 0x000000060c157219 */ /* 0x180fe2000000120d */
[----:B------:R-:W-:Y:S01]  /*a890*/  IMAD.MOV.U32 R30, RZ, RZ, 0x1 ;  /* 0x00000001ff1e7424 */ /* 0x000fe200078e00ff */
[----:B------:R-:W-:Y:S02]  /*a8a0*/  SHF.R.U32.HI R6, RZ, R6, R13 ;  /* 0x00000006ff067219 */ /* 0x000fe4000001160d */
        /* <DEDUP_REMOVED lines=8> */
[----:B------:R-:W-:Y:S01]  /*a930*/  IMAD.IADD R9, R9, 0x1, R11 ;  /* 0x0000000109097824 */ /* 0x000fe200078e020b */
[----:B0-----:R-:W-:-:S04]  /*a940*/  ISETP.NE.U32.AND P0, PT, R28, RZ, PT ;  /* 0x000000ff1c00720c */ /* 0x001fc80003f05070 */
[----:B------:R-:W-:Y:S02]  /*a950*/  ISETP.NE.AND.EX P0, PT, R29, RZ, PT, P0 ;  /* 0x000000ff1d00720c */ /* 0x000fe40003f05300 */
[----:B------:R-:W0:Y:S01]  /*a960*/  LDC R22, c[0x0][0x600] ;  /* 0x00018000ff167b82 */ /* 0x000e220000000800 */
[-CC-:B-1----:R-:W-:Y:S01]  /*a970*/  SHF.R.U64 R14, R8, R10.reuse, R9.reuse ;  /* 0x0000000a080e7219 */ /* 0x182fe20000001209 */
[----:B------:R-:W-:Y:S01]  /*a980*/  IMAD.MOV.U32 R8, RZ, RZ, -0x1 ;  /* 0xffffffffff087424 */ /* 0x000fe200078e00ff */
[----:B------:R-:W-:-:S05]  /*a990*/  SHF.R.U32.HI R9, RZ, R10, R9 ;  /* 0x0000000aff097219 */ /* 0x000fca0000011609 */
[----:B------:R-:W1:Y:S01]  /*a9a0*/  LDC R24, c[0x0][0x648] ;  /* 0x00019200ff187b82 */ /* 0x000e620000000800 */
[-CC-:B--2---:R-:W-:Y:S02]  /*a9b0*/  SHF.R.U64 R23, R14, R12.reuse, R9.reuse ;  /* 0x0000000c0e177219 */ /* 0x184fe40000001209 */
[----:B------:R-:W-:-:S05]  /*a9c0*/  SHF.R.U32.HI R6, RZ, R12, R9 ;  /* 0x0000000cff067219 */ /* 0x000fca0000011609 */
[----:B------:R-:W2:Y:S01]  /*a9d0*/  LDC R26, c[0x0][0x638] ;  /* 0x00018e00ff1a7b82 */ /* 0x000ea20000000800 */
[-C--:B---3--:R-:W-:Y:S02]  /*a9e0*/  SHF.L.U32 R8, R8, R27.reuse, RZ ;  /* 0x0000001b08087219 */ /* 0x088fe400000006ff */
[-CC-:B------:R-:W-:Y:S02]  /*a9f0*/  SHF.R.U64 R25, R23, R27.reuse, R6.reuse ;  /* 0x0000001b17197219 */ /* 0x180fe40000001206 */
[----:B------:R-:W-:Y:S02]  /*aa00*/  LOP3.LUT R32, RZ, R8, RZ, 0x33, !PT ;  /* 0x00000008ff207212 */ /* 0x000fe400078e33ff */
[----:B------:R-:W-:Y:S01]  /*aa10*/  SHF.R.U32.HI R9, RZ, R27, R6 ;  /* 0x0000001bff097219 */ /* 0x000fe20000011606 */
[----:B------:R-:W3:Y:S01]  /*aa20*/  LDC R31, c[0x0][0x610] ;  /* 0x00018400ff1f7b82 */ /* 0x000ee20000000800 */
[----:B------:R-:W-:Y:S01]  /*aa30*/  IMAD.MOV.U32 R8, RZ, RZ, R25 ;  /* 0x000000ffff087224 */ /* 0x000fe200078e0019 */
[----:B------:R-:W-:Y:S06]  /*aa40*/  @!P0 BRA `(.L_x_293) ;  /* 0x0000000000288947 */ /* 0x000fec0003800000 */
        /* <DEDUP_REMOVED lines=10> */
.L_x_293:
[----:B------:R-:W-:Y:S01]  /*aaf0*/  ISETP.NE.AND P0, PT, R2, 0x1, PT ;  /* 0x000000010200780c */ /* 0x000fe20003f05270 */
[----:B------:R-:W-:Y:S01]  /*ab00*/  IMAD.MOV.U32 R13, RZ, RZ, R21 ;  /* 0x000000ffff0d7224 */ /* 0x000fe200078e0015 */
[----:B-1----:R-:W-:Y:S01]  /*ab10*/  SHF.R.U64 R6, R8, R24, R9 ;  /* 0x0000001808067219 */ /* 0x002fe20000001209 */
[----:B0-----:R-:W-:Y:S01]  /*ab20*/  VIADD R9, R22, 0xffffffff ;  /* 0xffffffff16097836 */ /* 0x001fe20000000000 */
[----:B------:R-:W-:Y:S02]  /*ab30*/  SHF.L.U32 R30, R30, R27, RZ ;  /* 0x0000001b1e1e7219 */ /* 0x000fe400000006ff */
[----:B------:R-:W-:Y:S01]  /*ab40*/  LOP3.LUT R5, R23, R32, RZ, 0xc0, !PT ;  /* 0x0000002017057212 */ /* 0x000fe200078ec0ff */
[----:B------:R-:W-:-:S04]  /*ab50*/  IMAD.MOV R8, RZ, RZ, -R6 ;  /* 0x000000ffff087224 */ /* 0x000fc800078e0a06 */
[----:B------:R-:W-:Y:S01]  /*ab60*/  IMAD R6, R30, R6, R5 ;  /* 0x000000061e067224 */ /* 0x000fe200078e0205 */
[----:B------:R-:W-:Y:S01]  /*ab70*/  LOP3.LUT R5, R14, R9, RZ, 0xc0, !PT ;  /* 0x000000090e057212 */ /* 0x000fe200078ec0ff */
[----:B------:R-:W-:Y:S02]  /*ab80*/  @P0 IMAD R3, R7, R20, R4 ;  /* 0x0000001407030224 */ /* 0x000fe400078e0204 */
[----:B--2---:R-:W-:Y:S02]  /*ab90*/  IMAD R4, R8, R26, R25 ;  /* 0x0000001a08047224 */ /* 0x004fe400078e0219 */
[----:B---3--:R-:W-:Y:S02]  /*aba0*/  IMAD R3, R6, R31, R3 ;  /* 0x0000001f06037224 */ /* 0x008fe400078e0203 */
[----:B------:R-:W-:Y:S02]  /*abb0*/  IMAD R4, R4, R22, R5 ;  /* 0x0000001604047224 */ /* 0x000fe400078e0205 */
[----:B------:R-:W-:-:S03]  /*abc0*/  IMAD.MOV.U32 R8, RZ, RZ, 0x1 ;  /* 0x00000001ff087424 */ /* 0x000fc600078e00ff */
[----:B------:R-:W-:Y:S02]  /*abd0*/  SEL R6, R4, R3, !P0 ;  /* 0x0000000304067207 */ /* 0x000fe40004000000 */
[----:B------:R-:W-:-:S07]  /*abe0*/  SEL R12, R3, R4, !P0 ;  /* 0x00000004030c7207 */ /* 0x000fce0004000000 */
.L_x_291:
[----:B------:R-:W-:-:S08]  /*abf0*/  NOP ;  /* 0x0000000000007918 */ /* 0x000fd00000000000 */
[----:B------:R-:W0:-:S00]  /*ac00*/  USETMAXREG.DEALLOC.CTAPOOL 0x28 ;  /* 0x00000028000079c8 */ /* 0x000e0000080e0500 */
[----:B0-----:R-:W-:-:S13]  /*ac10*/  ISETP.NE.AND P0, PT, R0, RZ, PT ;  /* 0x000000ff0000720c */ /* 0x001fda0003f05270 */
[----:B------:R-:W-:Y:S05]  /*ac20*/  @P0 EXIT ;  /* 0x000000000000094d */ /* 0x000fea0003800000 */
[----:B------:R-:W-:Y:S01]  /*ac30*/  LOP3.LUT P0, RZ, R8, 0xff, RZ, 0xc0, !PT ;  /* 0x000000ff08ff7812 */ /* 0x000fe2000780c0ff */
[----:B------:R-:W-:Y:S02]  /*ac40*/  IMAD.MOV.U32 R10, RZ, RZ, 0x1 ;  /* 0x00000001ff0a7424 */ /* 0x000fe400078e00ff */
[----:B------:R-:W-:-:S10]  /*ac50*/  IMAD.MOV.U32 R9, RZ, RZ, RZ ;  /* 0x000000ffff097224 */ /* 0x000fd400078e00ff */
[----:B------:R-:W-:Y:S05]  /*ac60*/  @!P0 BRA `(.L_x_294) ;  /* 0x0000000c00b48947 */ /* 0x000fea0003800000 */
[----:B------:R-:W0:Y:S01]  /*ac70*/  LDC R0, c[0x0][0x28c] ;  /* 0x0000a300ff007b82 */ /* 0x000e220000000800 */
[----:B------:R-:W-:Y:S01]  /*ac80*/  ULDC UR5, c[0x0][0x658] ;  /* 0x0001960000057ab9 */ /* 0x000fe20000000800 */
[----:B------:R-:W-:Y:S01]  /*ac90*/  UMOV UR11, 0xffffffff ;  /* 0xffffffff000b7882 */ /* 0x000fe20000000000 */
[----:B------:R-:W-:Y:S01]  /*aca0*/  UMOV UR14, 0x1 ;  /* 0x00000001000e7882 */ /* 0x000fe20000000000 */
[----:B------:R-:W-:Y:S01]  /*acb0*/  USHF.L.U32 UR11, UR11, UR5, URZ ;  /* 0x000000050b0b7299 */ /* 0x000fe2000800063f */
[----:B------:R-:W-:Y:S01]  /*acc0*/  BSSY B0, `(.L_x_294) ;  /* 0x00000e7000007945 */ /* 0x000fe20003800000 */
[----:B------:R-:W-:Y:S01]  /*acd0*/  ULDC UR9, c[0x0][0xc] ;  /* 0x0000030000097ab9 */ /* 0x000fe20000000800 */
[----:B------:R-:W-:Y:S01]  /*ace0*/  ULDC UR12, c[0x0][0x10] ;  /* 0x00000400000c7ab9 */ /* 0x000fe20000000800 */
[----:B------:R-:W1:Y:S01]  /*acf0*/  S2UR UR8, SR_CgaCtaId ;  /* 0x00000000000879c3 */ /* 0x000e620000008800 */
[----:B------:R-:W-:Y:S01]  /*ad00*/  ULOP3.LUT UR13, URZ, UR11, URZ, 0x33, !UPT ;  /* 0x0000000b3f0d7292 */ /* 0x000fe2000f8e333f */
[----:B------:R-:W-:Y:S01]  /*ad10*/  LOP3.LUT R11, R19, 0x2, RZ, 0xfc, !PT ;  /* 0x00000002130b7812 */ /* 0x000fe200078efcff */
[----:B------:R-:W-:Y:S01]  /*ad20*/  IMAD.MOV.U32 R10, RZ, RZ, 0x1 ;  /* 0x00000001ff0a7424 */ /* 0x000fe200078e00ff */
[----:B------:R-:W-:Y:S01]  /*ad30*/  ULDC UR4, c[0x0][0x600] ;  /* 0x0001800000047ab9 */ /* 0x000fe20000000800 */
[----:B------:R-:W-:Y:S01]  /*ad40*/  IMAD.MOV.U32 R9, RZ, RZ, RZ ;  /* 0x000000ffff097224 */ /* 0x000fe200078e00ff */
[----:B------:R-:W-:Y:S01]  /*ad50*/  UMOV UR30, 0x5 ;  /* 0x00000005001e7882 */ /* 0x000fe20000000000 */
[----:B------:R-:W-:-:S02]  /*ad60*/  UIADD3 UR4, UR4, -0x1, URZ ;  /* 0xffffffff04047890 */ /* 0x000fc4000fffe03f */
[----:B------:R-:W-:Y:S01]  /*ad70*/  USHF.L.U32 UR5, UR14, UR5, URZ ;  /* 0x000000050e057299 */ /* 0x000fe2000800063f */
[----:B------:R-:W-:Y:S01]  /*ad80*/  ULDC.64 UR40, c[0x0][0x198] ;  /* 0x0000660000287ab9 */ /* 0x000fe20000000a00 */
[----:B0-----:R-:W-:-:S05]  /*ad90*/  VIADD R0, R0, 0x7f ;  /* 0x0000007f00007836 */ /* 0x001fca0000000000 */
[----:B------:R-:W-:Y:S01]  /*ada0*/  SHF.R.S32.HI R3, RZ, 0x1f, R0 ;  /* 0x0000001fff037819 */ /* 0x000fe20000011400 */
[----:B-1----:R-:W-:-:S03]  /*adb0*/  ULOP3.LUT UR10, UR8, 0x1, URZ, 0xc0, !UPT ;  /* 0x00000001080a7892 */ /* 0x002fc6000f8ec03f */
[----:B------:R-:W-:Y:S01]  /*adc0*/  LEA.HI R3, R3, R0, RZ, 0x7 ;  /* 0x0000000003037211 */ /* 0x000fe200078f38ff */
[----:B------:R-:W-:Y:S01]  /*add0*/  USHF.R.U32.HI UR37, URZ, 0x1, UR8 ;  /* 0x000000013f257899 */ /* 0x000fe20008011608 */
[----:B------:R-:W-:Y:S01]  /*ade0*/  IMAD.MOV.U32 R0, RZ, RZ, 0x1 ;  /* 0x00000001ff007424 */ /* 0x000fe200078e00ff */
[----:B------:R-:W-:Y:S01]  /*adf0*/  USHF.L.U32 UR6, UR8, 0x7, URZ ;  /* 0x0000000708067899 */ /* 0x000fe2000800063f */
[--C-:B------:R-:W-:Y:S01]  /*ae00*/  SHF.R.S32.HI R8, RZ, 0x7, R3.reuse ;  /* 0x00000007ff087819 */ /* 0x100fe20000011403 */
[----:B------:R-:W-:Y:S02]  /*ae10*/  USHF.L.U32 UR7, UR8, 0xd, URZ ;  /* 0x0000000d08077899 */ /* 0x000fe4000800063f */
[----:B------:R-:W-:Y:S01]  /*ae20*/  ULOP3.LUT UR8, UR8, 0xfffffffe, URZ, 0xc0, !UPT ;  /* 0xfffffffe08087892 */ /* 0x000fe2000f8ec03f */
[----:B------:R-:W-:Y:S01]  /*ae30*/  PRMT R3, R0, 0x7610, R3 ;  /* 0x0000761000037816 */ /* 0x000fe20000000003 */
[----:B------:R-:W-:Y:S01]  /*ae40*/  UISETP.GT.U32.AND UP0, UPT, UR10, 0xffff, UPT ;  /* 0x0000ffff0a00788c */ /* 0x000fe2000bf04070 */
[----:B------:R-:W-:Y:S01]  /*ae50*/  VIADD R0, R8, 0x1 ;  /* 0x0000000108007836 */ /* 0x000fe20000000000 */
[----:B------:R-:W-:-:S02]  /*ae60*/  USHF.L.U32 UR21, UR14, UR8, URZ ;  /* 0x000000080e157299 */ /* 0x000fc4000800063f */
[----:B------:R-:W-:Y:S02]  /*ae70*/  ULOP3.LUT UR11, UR8, 0x1, URZ, 0xfc, !UPT ;  /* 0x00000001080b7892 */ /* 0x000fe4000f8efc3f */
[----:B------:R-:W-:Y:S02]  /*ae80*/  UIMAD.WIDE.U32 UR8, UR9, UR12, URZ ;  /* 0x0000000c090872a5 */ /* 0x000fe4000f8e003f */
[----:B------:R-:W-:Y:S01]  /*ae90*/  USEL UR10, UR10, 0xffff, !UP0 ;  /* 0x0000ffff0a0a7887 */ /* 0x000fe2000c000000 */
[----:B------:R-:W-:Y:S01]  /*aea0*/  ULDC UR12, c[0x0][0x14] ;  /* 0x00000500000c7ab9 */ /* 0x000fe20000000800 */
[----:B------:R-:W-:Y:S02]  /*aeb0*/  USHF.L.U32 UR11, UR14, UR11, URZ ;  /* 0x0000000b0e0b7299 */ /* 0x000fe4000800063f */
[----:B------:R-:W-:Y:S02]  /*aec0*/  UIMAD.WIDE.U32 UR38, UR8, UR12, URZ ;  /* 0x0000000c082672a5 */ /* 0x000fe4000f8e003f */
[----:B------:R-:W-:-:S02]  /*aed0*/  UIMAD UR29, UR9, UR12, URZ ;  /* 0x0000000c091d72a4 */ /* 0x000fc4000f8e023f */
[----:B------:R-:W-:Y:S02]  /*aee0*/  ULOP3.LUT UR10, UR10, 0xffff, URZ, 0xc0, !UPT ;  /* 0x0000ffff0a0a7892 */ /* 0x000fe4000f8ec03f */
[----:B------:R-:W-:Y:S02]  /*aef0*/  ULOP3.LUT UR6, UR6, 0x80, URZ, 0xc0, !UPT ;  /* 0x0000008006067892 */ /* 0x000fe4000f8ec03f */
[----:B------:R-:W-:Y:S02]  /*af00*/  ULOP3.LUT UR7, UR7, 0x2000, URZ, 0xc0, !UPT ;  /* 0x0000200007077892 */ /* 0x000fe4000f8ec03f */
[----:B------:R-:W-:Y:S02]  /*af10*/  ULOP3.LUT UR21, UR21, UR11, URZ, 0xfc, !UPT ;  /* 0x0000000b15157292 */ /* 0x000fe4000f8efc3f */
[----:B------:R-:W-:Y:S02]  /*af20*/  UIADD3 UR29, UR39, UR29, URZ ;  /* 0x0000001d271d7290 */ /* 0x000fe4000fffe03f */
[----:B------:R-:W-:-:S12]  /*af30*/  USHF.L.U32 UR30, UR30, UR10, URZ ;  /* 0x0000000a1e1e7299 */ /* 0x000fd8000800063f */
.L_x_305:
[----:B------:R-:W-:-:S03]  /*af40*/  UMOV UR8, 0xffffffff ;  /* 0xffffffff00087882 */ /* 0x000fc60000000000 */
[----:B------:R-:W-:Y:S05]  /*af50*/  BRA.DIV UR8, `(.L_x_295) ;  /* 0x0000000e08e07947 */ /* 0x000fea000b800000 */
[----:B------:R-:W-:-:S13]  /*af60*/  ELECT P6, URZ, PT ;  /* 0x00000000003f782f */ /* 0x000fda00038c0000 */
.L_x_316:
[----:B------:R-:W0:Y:S01]  /*af70*/  LDC R4, c[0x0][0x28c] ;  /* 0x0000a300ff047b82 */ /* 0x000e220000000800 */
[----:B------:R-:W-:Y:S01]  /*af80*/  BSSY B1, `(.L_x_296) ;  /* 0x0000048000017945 */ /* 0x000fe20003800000 */
[----:B0-----:R-:W-:-:S13]  /*af90*/  ISETP.LT.OR P6, PT, R4, 0x1, !P6 ;  /* 0x000000010400780c */ /* 0x001fda00077c1670 */
[----:B------:R-:W-:Y:S05]  /*afa0*/  @P6 BRA `(.L_x_297) ;  /* 0x0000000400146947 */ /* 0x000fea0003800000 */
[----:B------:R-:W-:Y:S01]  /*afb0*/  LEA R12, R12, UR37, 0x1 ;  /* 0x000000250c0c7c11 */ /* 0x000fe2000f8e08ff */
[----:B------:R-:W-:Y:S01]  /*afc0*/  IMAD.MOV.U32 R22, RZ, RZ, RZ ;  /* 0x000000ffff167224 */ /* 0x000fe200078e00ff */
[----:B------:R-:W-:Y:S01]  /*afd0*/  LEA R15, R6, UR6, 0x8 ;  /* 0x00000006060f7c11 */ /* 0x000fe2000f8e40ff */
[----:B------:R-:W-:Y:S02]  /*afe0*/  IMAD.MOV.U32 R4, RZ, RZ, R0 ;  /* 0x000000ffff047224 */ /* 0x000fe400078e0000 */
[----:B------:R-:W-:Y:S02]  /*aff0*/  IMAD.MOV.U32 R5, RZ, RZ, R10 ;  /* 0x000000ffff057224 */ /* 0x000fe400078e000a */
[----:B------:R-:W-:Y:S02]  /*b000*/  IMAD.MOV.U32 R6, RZ, RZ, R9 ;  /* 0x000000ffff067224 */ /* 0x000fe400078e0009 */
[----:B------:R-:W-:-:S07]  /*b010*/  IMAD.SHL.U32 R14, R12, 0x40, RZ ;  /* 0x000000400c0e7824 */ /* 0x000fce00078e00ff */
.L_x_300:
[----:B------:R-:W0:Y:S01]  /*b020*/  S2R R12, SR_CgaCtaId ;  /* 0x00000000000c7919 */ /* 0x000e220000008800 */
[----:B------:R-:W-:Y:S02]  /*b030*/  MOV R7, 0x400 ;  /* 0x0000040000077802 */ /* 0x000fe40000000f00 */
[----:B------:R-:W-:Y:S02]  /*b040*/  LOP3.LUT P1, RZ, R18, 0x7f, RZ, 0xc0, !PT ;  /* 0x0000007f12ff7812 */ /* 0x000fe4000782c0ff */
[----:B0-----:R-:W-:Y:S02]  /*b050*/  LEA R21, R12, R7, 0x18 ;  /* 0x000000070c157211 */ /* 0x001fe400078ec0ff */
[----:B------:R-:W-:-:S09]  /*b060*/  SHF.L.U32 R7, R5, 0x1f, RZ ;  /* 0x0000001f05077819 */ /* 0x000fd200000006ff */
[----:B------:R-:W0:Y:S01]  /*b070*/  @!P1 LDC R12, c[0x0][0x500] ;  /* 0x00014000ff0c9b82 */ /* 0x000e220000000800 */
[----:B------:R-:W-:-:S04]  /*b080*/  IMAD R20, R6, 0x8, R21 ;  /* 0x0000000806147824 */ /* 0x000fc800078e0215 */
[----:B------:R-:W1:Y:S02]  /*b090*/  SYNCS.PHASECHK.TRANS64.TRYWAIT P0, [R20+URZ+0x20], R7 ;  /* 0x00002007140075a7 */ /* 0x000e64000800017f */
[----:B-1----:R-:W-:Y:S05]  /*b0a0*/  @!P0 BRA `(.L_x_298) ;  /* 0x0000000c00ac8947 */ /* 0x002fea0003800000 */
.L_x_317:
[----:B-1----:R-:W-:Y:S01]  /*b0b0*/  PRMT R7, R11, 0x9910, RZ ;  /* 0x000099100b077816 */ /* 0x002fe200000000ff */
[----:B0-----:R0:W-:Y:S03]  /*b0c0*/  @!P1 SYNCS.ARRIVE.TRANS64 RZ, [R20+URZ], R12 ;  /* 0x0000000c14ff99a7 */ /* 0x0011e6000800003f */
[----:B------:R-:W-:-:S13]  /*b0d0*/  ISETP.NE.AND P0, PT, R7, 0x2, PT ;  /* 0x000000020700780c */ /* 0x000fda0003f05270 */
[----:B0-----:R-:W-:Y:S05]  /*b0e0*/  @P0 BRA `(.L_x_299) ;  /* 0x0000000000040947 */ /* 0x001fea0003800000 */
[----:B------:R-:W-:Y:S01]  /*b0f0*/  BPT.TRAP 0x1 ;  /* 0x000000040000795c */ /* 0x000fe20000300000 */
.L_x_299:
[----:B------:R-:W-:Y:S01]  /*b100*/  LEA R7, R6, UR37, 0x2 ;  /* 0x0000002506077c11 */ /* 0x000fe2000f8e10ff */
[----:B------:R-:W-:Y:S01]  /*b110*/  VIADD R4, R4, 0xffffffff ;  /* 0xffffffff04047836 */ /* 0x000fe20000000000 */
[----:B------:R-:W-:Y:S01]  /*b120*/  LEA R12, R6, UR7, 0xf ;  /* 0x00000007060c7c11 */ /* 0x000fe2000f8e78ff */
[----:B------:R-:W-:Y:S01]  /*b130*/  UIADD3 UR14, UP0, UR40, 0xf0, URZ ;  /* 0x000000f0280e7890 */ /* 0x000fe2000ff1e03f */
[----:B------:R-:W-:Y:S01]  /*b140*/  R2UR UR34, R22 ;  /* 0x00000000162272ca */ /* 0x000fe200000e0000 */
[----:B------:R-:W-:Y:S01]  /*b150*/  IMAD.SHL.U32 R7, R7, 0x1000, RZ ;  /* 0x0000100007077824 */ /* 0x000fe200078e00ff */
[----:B------:R-:W-:Y:S01]  /*b160*/  R2UR UR33, R20 ;  /* 0x00000000142172ca */ /* 0x000fe200000e0000 */
[--C-:B------:R-:W-:Y:S01]  /*b170*/  IMAD R12, R12, 0x2, R21.reuse ;  /* 0x000000020c0c7824 */ /* 0x100fe200078e0215 */
[----:B------:R-:W-:Y:S01]  /*b180*/  R2UR UR36, R13 ;  /* 0x000000000d2472ca */ /* 0x000fe200000e0000 */
[----:B------:R-:W-:Y:S01]  /*b190*/  IMAD R7, R7, 0x2, R21 ;  /* 0x0000000207077824 */ /* 0x000fe200078e0215 */
[----:B------:R-:W-:Y:S01]  /*b1a0*/  R2UR UR35, R14 ;  /* 0x000000000e2372ca */ /* 0x000fe200000e0000 */
[----:B------:R-:W-:Y:S01]  /*b1b0*/  UIADD3 UR42, UP1, UR40, 0x1f0, URZ ;  /* 0x000001f0282a7890 */ /* 0x000fe2000ff3e03f */
[----:B------:R-:W-:Y:S01]  /*b1c0*/  R2UR UR8, R12 ;  /* 0x000000000c0872ca */ /* 0x000fe200000e0000 */
[----:B------:R-:W-:Y:S01]  /*b1d0*/  UIADD3.X UR15, URZ, UR41, URZ, UP0, !UPT ;  /* 0x000000293f0f7290 */ /* 0x000fe200087fe43f */
[----:B------:R-:W-:Y:S01]  /*b1e0*/  R2UR UR24, R7 ;  /* 0x00000000071872ca */ /* 0x000fe200000e0000 */
[----:B------:R-:W-:Y:S01]  /*b1f0*/  UPRMT UR31, URZ, 0x5410, UR30 ;  /* 0x000054103f1f7896 */ /* 0x000fe2000800001e */
[----:B------:R-:W-:Y:S01]  /*b200*/  R2UR UR19, R15 ;  /* 0x000000000f1372ca */ /* 0x000fe200000e0000 */
[----:B------:R-:W-:Y:S01]  /*b210*/  UIADD3 UR26, UR34, 0x40, URZ ;  /* 0x00000040221a7890 */ /* 0x000fe2000fffe03f */
[----:B------:R-:W-:Y:S01]  /*b220*/  ISETP.GT.AND P1, PT, R4, 0x1, PT ;  /* 0x000000010400780c */ /* 0x000fe20003f24270 */
[----:B------:R-:W-:Y:S01]  /*b230*/  UIADD3.X UR43, URZ, UR41, URZ, UP1, !UPT ;  /* 0x000000293f2b7290 */ /* 0x000fe20008ffe43f */
[----:B------:R-:W-:Y:S01]  /*b240*/  VIADD R6, R6, 0x1 ;  /* 0x0000000106067836 */ /* 0x000fe20000000000 */
[----:B------:R-:W-:Y:S01]  /*b250*/  UPRMT UR44, URZ, 0x5410, UR21 ;  /* 0x000054103f2c7896 */ /* 0x000fe20008000015 */
[----:B------:R-:W-:Y:S01]  /*b260*/  VIADD R22, R22, 0x80 ;  /* 0x0000008016167836 */ /* 0x000fe20000000000 */
[----:B------:R-:W-:Y:S01]  /*b270*/  UMOV UR22, 0x0 ;  /* 0x0000000000167882 */ /* 0x000fe20000000000 */
[----:B------:R-:W-:Y:S01]  /*b280*/  UMOV UR23, 0x10000000 ;  /* 0x1000000000177882 */ /* 0x000fe20000000000 */
[----:B------:R-:W-:Y:S01]  /*b290*/  UIADD3 UR16, UR8, 0x20100, URZ ;  /* 0x0002010008107890 */ /* 0x000fe2000fffe03f */
[----:B------:R-:W-:Y:S01]  /*b2a0*/  ISETP.NE.AND P0, PT, R6, 0x4, PT ;  /* 0x000000040600780c */ /* 0x000fe20003f05270 */
[----:B------:R-:W-:-:S02]  /*b2b0*/  UIADD3 UR32, UR24, 0x100, URZ ;  /* 0x0000010018207890 */ /* 0x000fc4000fffe03f */
[----:B------:R-:W-:Y:S01]  /*b2c0*/  UIADD3 UR24, UR24, 0x4100, URZ ;  /* 0x0000410018187890 */ /* 0x000fe2000fffe03f */
[----:B------:R-:W-:Y:S01]  /*b2d0*/  SEL R12, RZ, 0x1, P0 ;  /* 0x00000001ff0c7807 */ /* 0x000fe20000000000 */
[----:B------:R-:W-:Y:S01]  /*b2e0*/  UIADD3 UR8, UR8, 0x28100, URZ ;  /* 0x0002810008087890 */ /* 0x000fe2000fffe03f */
[----:B------:R-:W-:Y:S01]  /*b2f0*/  SEL R6, R6, RZ, P0 ;  /* 0x000000ff06067207 */ /* 0x000fe20000000000 */
[----:B------:R-:W-:Y:S01]  /*b300*/  UMOV UR25, UR33 ;  /* 0x0000002100197c82 */ /* 0x000fe20008000000 */
[----:B------:R-:W-:Y:S01]  /*b310*/  UMOV UR28, UR36 ;  /* 0x00000024001c7c82 */ /* 0x000fe20008000000 */
[----:B------:R-:W-:Y:S01]  /*b320*/  UMOV UR27, UR35 ;  /* 0x00000023001b7c82 */ /* 0x000fe20008000000 */
[----:B------:R-:W-:Y:S01]  /*b330*/  UMOV UR17, UR33 ;  /* 0x0000002100117c82 */ /* 0x000fe20008000000 */
[----:B------:R-:W-:Y:S01]  /*b340*/  UMOV UR18, UR34 ;  /* 0x0000002200127c82 */ /* 0x000fe20008000000 */
[----:B------:R-:W-:Y:S01]  /*b350*/  UMOV UR20, UR36 ;  /* 0x0000002400147c82 */ /* 0x000fe20008000000 */
[----:B------:R0:W-:Y:S01]  /*b360*/  UTMALDG.3D.MULTICAST [UR32], [UR14], UR31, desc[UR22] ;  /* 0x000016200e0073b4 */ /* 0x0001e2000801181f */
[----:B------:R-:W-:Y:S01]  /*b370*/  UMOV UR9, UR33 ;  /* 0x0000002100097c82 */ /* 0x000fe20008000000 */
[----:B------:R-:W-:Y:S01]  /*b380*/  UMOV UR11, UR19 ;  /* 0x00000013000b7c82 */ /* 0x000fe20008000000 */
[----:B------:R-:W-:Y:S01]  /*b390*/  UMOV UR12, UR36 ;  /* 0x00000024000c7c82 */ /* 0x000fe20008000000 */
[----:B------:R-:W-:Y:S01]  /*b3a0*/  UMOV UR10, UR26 ;  /* 0x0000001a000a7c82 */ /* 0x000fe20008000000 */
[----:B------:R-:W-:Y:S01]  /*b3b0*/  LOP3.LUT R5, R5, R12, RZ, 0x3c, !PT ;  /* 0x0000000c05057212 */ /* 0x000fe200078e3cff */
[----:B------:R0:W-:Y:S01]  /*b3c0*/  UTMALDG.3D.MULTICAST [UR24], [UR14], UR31, desc[UR22] ;  /* 0x000016180e0073b4 */ /* 0x0001e2000801181f */
[----:B------:R0:W-:Y:S01]  /*b3d0*/  UTMALDG.3D.MULTICAST [UR16], [UR42], UR44, desc[UR22] ;  /* 0x000016102a0073b4 */ /* 0x0001e2000801182c */
[----:B------:R0:W-:Y:S02]  /*b3e0*/  UTMALDG.3D.MULTICAST [UR8], [UR42], UR44, desc[UR22] ;  /* 0x000016082a0073b4 */ /* 0x0001e4000801182c */
[----:B0-----:R-:W-:Y:S05]  /*b3f0*/  @P1 BRA `(.L_x_300) ;  /* 0xfffffffc00081947 */ /* 0x001fea000383ffff */
.L_x_297:
[----:B------:R-:W-:Y:S05]  /*b400*/  BSYNC B1 ;  /* 0x0000000000017941 */ /* 0x000fea0003800000 */
.L_x_296:
[----:B------:R-:W-:Y:S01]  /*b410*/  LOP3.LUT P1, RZ, R3, 0xff, RZ, 0xc0, !PT ;  /* 0x000000ff03ff7812 */ /* 0x000fe2000782c0ff */
[----:B------:R-:W-:Y:S01]  /*b420*/  IMAD.IADD R9, R8, 0x1, R9 ;  /* 0x0000000108097824 */ /* 0x000fe200078e0209 */
[----:B------:R-:W-:Y:S01]  /*b430*/  IADD3 R16, P2, R16, UR38, RZ ;  /* 0x0000002610107c10 */ /* 0x000fe2000ff5e0ff */
[----:B------:R-:W-:Y:S01]  /*b440*/  ULDC.64 UR8, c[0x0][0x650] ;  /* 0x0001940000087ab9 */ /* 0x000fe20000000a00 */
[----:B------:R-:W-:Y:S01]  /*b450*/  BSSY B1, `(.L_x_301) ;  /* 0x000006b000017945 */ /* 0x000fe20003800000 */
[----:B------:R-:W-:Y:S01]  /*b460*/  IMAD.MOV.U32 R12, RZ, RZ, -0x1 ;  /* 0xffffffffff0c7424 */ /* 0x000fe200078e00ff */
[----:B------:R-:W-:Y:S01]  /*b470*/  SHF.R.U32.HI R3, RZ, 0x2, R9 ;  /* 0x00000002ff037819 */ /* 0x000fe20000011609 */
[----:B------:R-:W-:Y:S01]  /*b480*/  IMAD.MOV.U32 R6, RZ, RZ, -0x1 ;  /* 0xffffffffff067424 */ /* 0x000fe200078e00ff */
[----:B------:R-:W-:Y:S01]  /*b490*/  ISETP.GT.U32.AND P0, PT, R9, 0x3, PT ;  /* 0x000000030900780c */ /* 0x000fe20003f04070 */
[----:B------:R-:W-:Y:S01]  /*b4a0*/  IMAD.MOV.U32 R13, RZ, RZ, -0x1 ;  /* 0xffffffffff0d7424 */ /* 0x000fe200078e00ff */
[----:B------:R-:W-:-:S02]  /*b4b0*/  LOP3.LUT R3, R3, 0x1, RZ, 0xc0, !PT ;  /* 0x0000000103037812 */ /* 0x000fc400078ec0ff */
[----:B------:R-:W-:Y:S01]  /*b4c0*/  ISETP.LT.U32.AND P0, PT, R8, 0x4, P0 ;  /* 0x000000040800780c */ /* 0x000fe20000701070 */
[----:B------:R-:W0:Y:S01]  /*b4d0*/  @P1 S2R R5, SR_CgaCtaId ;  /* 0x0000000000051919 */ /* 0x000e220000008800 */
[----:B------:R-:W-:Y:S02]  /*b4e0*/  @P1 MOV R4, 0x400 ;  /* 0x0000040000041802 */ /* 0x000fe40000000f00 */
[----:B------:R-:W-:Y:S02]  /*b4f0*/  IADD3.X R17, R17, UR29, RZ, P2, !PT ;  /* 0x0000001d11117c10 */ /* 0x000fe400097fe4ff */
[----:B------:R-:W-:Y:S02]  /*b500*/  ISETP.GE.U32.AND P2, PT, R16, UR8, PT ;  /* 0x0000000810007c0c */ /* 0x000fe4000bf46070 */
[----:B------:R-:W-:Y:S02]  /*b510*/  LOP3.LUT R9, R9, 0x3, RZ, 0xc0, !PT ;  /* 0x0000000309097812 */ /* 0x000fe400078ec0ff */
[----:B0-----:R-:W-:-:S04]  /*b520*/  @P1 LEA R4, R5, R4, 0x18 ;  /* 0x0000000405041211 */ /* 0x001fc800078ec0ff */
[----:B------:R0:W-:Y:S01]  /*b530*/  @P1 SYNCS.ARRIVE.TRANS64.A1T0 RZ, [R4+URZ+0x58], RZ ;  /* 0x000058ff04ff19a7 */ /* 0x0001e2000810003f */
[----:B------:R-:W-:Y:S02]  /*b540*/  ISETP.NE.U32.AND P1, PT, R3, 0x1, PT ;  /* 0x000000010300780c */ /* 0x000fe40003f25070 */
[----:B------:R-:W-:Y:S02]  /*b550*/  SEL R3, RZ, 0x1, !P0 ;  /* 0x00000001ff037807 */ /* 0x000fe40004000000 */
[----:B------:R-:W-:Y:S02]  /*b560*/  ISETP.GE.U32.AND.EX P0, PT, R17, UR9, PT, P2 ;  /* 0x0000000911007c0c */ /* 0x000fe4000bf06120 */
[----:B------:R-:W-:-:S04]  /*b570*/  ISETP.GT.U32.AND P1, PT, R8, 0x3, !P1 ;  /* 0x000000030800780c */ /* 0x000fc80004f24070 */
[----:B0-----:R-:W-:-:S04]  /*b580*/  SEL R4, RZ, 0x1, !P1 ;  /* 0x00000001ff047807 */ /* 0x001fc80004800000 */
[--C-:B------:R-:W-:Y:S02]  /*b590*/  LOP3.LUT R10, R4, R10, R3.reuse, 0x96, !PT ;  /* 0x0000000a040a7212 */ /* 0x100fe400078e9603 */
[----:B------:R-:W-:Y:S02]  /*b5a0*/  PRMT R4, RZ, 0x7610, R4 ;  /* 0x00007610ff047816 */ /* 0x000fe40000000004 */
[----:B------:R-:W-:Y:S01]  /*b5b0*/  PRMT R3, RZ, 0x7610, R3 ;  /* 0x00007610ff037816 */ /* 0x000fe20000000003 */
[----:B------:R-:W-:Y:S06]  /*b5c0*/  @P0 BRA `(.L_x_302) ;  /* 0x00000004004c0947 */ /* 0x000fec0003800000 */
[----:B------:R-:W0:Y:S01]  /*b5d0*/  S2R R14, SR_CTAID.X ;  /* 0x00000000000e7919 */ /* 0x000e220000002500 */
[----:B------:R-:W-:Y:S01]  /*b5e0*/  ULDC.64 UR8, c[0x0][0x628] ;  /* 0x00018a0000087ab9 */ /* 0x000fe20000000a00 */
[----:B------:R-:W1:Y:S01]  /*b5f0*/  LDC R15, c[0x0][0x144] ;  /* 0x00005100ff0f7b82 */ /* 0x000e620000000800 */
[----:B------:R-:W-:Y:S01]  /*b600*/  ISETP.NE.U32.AND P0, PT, RZ, UR8, PT ;  /* 0x00000008ff007c0c */ /* 0x000fe2000bf05070 */
[----:B------:R-:W2:Y:S01]  /*b610*/  S2R R12, SR_CTAID.Y ;  /* 0x00000000000c7919 */ /* 0x000ea20000002600 */
[----:B------:R-:W-:Y:S01]  /*b620*/  ULDC UR10, c[0x0][0x150] ;  /* 0x00005400000a7ab9 */ /* 0x000fe20000000800 */
[----:B------:R-:W-:Y:S01]  /*b630*/  ULDC UR11, c[0x0][0x630] ;  /* 0x00018c00000b7ab9 */ /* 0x000fe20000000800 */
[----:B------:R-:W-:Y:S01]  /*b640*/  ISETP.NE.AND.EX P0, PT, RZ, UR9, PT, P0 ;  /* 0x00000009ff007c0c */ /* 0x000fe2000bf05300 */
[----:B------:R-:W-:Y:S01]  /*b650*/  IMAD.MOV.U32 R4, RZ, RZ, R16 ;  /* 0x000000ffff047224 */ /* 0x000fe200078e0010 */
[----:B0-----:R-:W-:-:S05]  /*b660*/  I2FP.F32.U32 R5, R14 ;  /* 0x0000000e00057245 */ /* 0x001fca0000201000 */
[----:B------:R-:W-:Y:S01]  /*b670*/  FMUL R20, R5, UR10 ;  /* 0x0000000a05147c20 */ /* 0x000fe20008400000 */
[----:B------:R-:W-:-:S05]  /*b680*/  IMAD.MOV.U32 R5, RZ, RZ, R17 ;  /* 0x000000ffff057224 */ /* 0x000fca00078e0011 */
[----:B--2---:R-:W-:Y:S05]  /*b690*/  @!P0 BRA `(.L_x_303) ;  /* 0x0000000000288947 */ /* 0x004fea0003800000 */
[----:B------:R-:W-:Y:S02]  /*b6a0*/  ULDC UR10, c[0x0][0x634] ;  /* 0x00018d00000a7ab9 */ /* 0x000fe40000000800 */
[----:B------:R-:W-:-:S05]  /*b6b0*/  IADD3 R5, P0, R16, UR10, RZ ;  /* 0x0000000a10057c10 */ /* 0x000fca000ff1e0ff */
[----:B------:R-:W-:-:S04]  /*b6c0*/  IMAD.X R13, RZ, RZ, R17, P0 ;  /* 0x000000ffff0d7224 */ /* 0x000fc800000e0611 */
[----:B------:R-:W-:-:S04]  /*b6d0*/  IMAD.WIDE.U32 R6, R13, UR8, RZ ;  /* 0x000000080d067c25 */ /* 0x000fc8000f8e00ff */
[----:B------:R-:W-:-:S04]  /*b6e0*/  IMAD.WIDE.U32 R6, P0, R5, UR9, R6 ;  /* 0x0000000905067c25 */ /* 0x000fc8000f800006 */
[----:B------:R-:W-:-:S04]  /*b6f0*/  IMAD.WIDE.U32 R4, R5, UR8, RZ ;  /* 0x0000000805047c25 */ /* 0x000fc8000f8e00ff */
[----:B------:R-:W-:Y:S01]  /*b700*/  IMAD.MOV.U32 R4, RZ, RZ, R7 ;  /* 0x000000ffff047224 */ /* 0x000fe200078e0007 */
[----:B------:R-:W-:Y:S01]  /*b710*/  IADD3 RZ, P1, R5, R6, RZ ;  /* 0x0000000605ff7210 */ /* 0x000fe20007f3e0ff */
[----:B------:R-:W-:-:S04]  /*b720*/  IMAD.X R5, RZ, RZ, RZ, P0 ;  /* 0x000000ffff057224 */ /* 0x000fc800000e06ff */
[----:B------:R-:W-:-:S08]  /*b730*/  IMAD.WIDE.U32.X R4, R13, UR9, R4, P1 ;  /* 0x000000090d047c25 */ /* 0x000fd000088e0404 */
.L_x_303:
[--C-:B------:R-:W-:Y:S01]  /*b740*/  SHF.R.U64 R13, R4, UR11, R5.reuse ;  /* 0x0000000b040d7c19 */ /* 0x100fe20008001205 */
[----:B------:R-:W0:Y:S01]  /*b750*/  F2I.U32.TRUNC.NTZ R20, R20 ;  /* 0x0000001400147305 */ /* 0x000e22000020f000 */
[----:B------:R-:W-:Y:S01]  /*b760*/  SHF.R.U32.HI R4, RZ, UR11, R5 ;  /* 0x0000000bff047c19 */ /* 0x000fe20008011605 */
[----:B------:R-:W-:Y:S01]  /*b770*/  ULDC.64 UR8, c[0x0][0x620] ;  /* 0x0001880000087ab9 */ /* 0x000fe20000000a00 */
[----:B------:R-:W-:Y:S01]  /*b780*/  IADD3 R7, P0, RZ, -R13, RZ ;  /* 0x8000000dff077210 */ /* 0x000fe20007f1e0ff */
[----:B------:R-:W-:Y:S01]  /*b790*/  ULDC.64 UR10, c[0x0][0x640] ;  /* 0x00019000000a7ab9 */ /* 0x000fe20000000a00 */
[----:B------:R-:W2:Y:S03]  /*b7a0*/  LDC R21, c[0x0][0x148] ;  /* 0x00005200ff157b82 */ /* 0x000ea60000000800 */
[----:B------:R-:W-:Y:S01]  /*b7b0*/  IMAD.X R4, RZ, RZ, ~R4, P0 ;  /* 0x000000ffff047224 */ /* 0x000fe200000e0e04 */
[----:B------:R-:W-:-:S03]  /*b7c0*/  ISETP.NE.U32.AND P0, PT, RZ, UR10, PT ;  /* 0x0000000aff007c0c */ /* 0x000fc6000bf05070 */
[----:B------:R-:W-:Y:S01]  /*b7d0*/  IMAD R6, R4, UR8, RZ ;  /* 0x0000000804067c24 */ /* 0x000fe2000f8e02ff */
[----:B------:R-:W-:Y:S01]  /*b7e0*/  ISETP.NE.AND.EX P0, PT, RZ, UR11, PT, P0 ;  /* 0x0000000bff007c0c */ /* 0x000fe2000bf05300 */
[----:B------:R-:W-:Y:S01]  /*b7f0*/  IMAD.WIDE.U32 R4, R7, UR8, R16 ;  /* 0x0000000807047c25 */ /* 0x000fe2000f8e0010 */
[----:B------:R-:W-:-:S03]  /*b800*/  ULDC UR8, c[0x0][0x618] ;  /* 0x0001860000087ab9 */ /* 0x000fc60000000800 */
[----:B------:R-:W-:Y:S01]  /*b810*/  IMAD R7, R7, UR9, R6 ;  /* 0x0000000907077c24 */ /* 0x000fe2000f8e0206 */
[----:B------:R-:W-:Y:S01]  /*b820*/  ULDC UR9, c[0x0][0x154] ;  /* 0x0000550000097ab9 */ /* 0x000fe20000000800 */
[----:B0-----:R-:W-:Y:S02]  /*b830*/  IMAD.MOV R6, RZ, RZ, -R20 ;  /* 0x000000ffff067224 */ /* 0x001fe400078e0a14 */
[----:B------:R-:W-:Y:S02]  /*b840*/  IMAD.IADD R5, R5, 0x1, R7 ;  /* 0x0000000105057824 */ /* 0x000fe400078e0207 */
[----:B-1----:R-:W-:Y:S01]  /*b850*/  IMAD R14, R15, R6, R14 ;  /* 0x000000060f0e7224 */ /* 0x002fe200078e020e */
[----:B------:R-:W-:Y:S02]  /*b860*/  I2FP.F32.U32 R6, R12 ;  /* 0x0000000c00067245 */ /* 0x000fe40000201000 */
[--C-:B------:R-:W-:Y:S02]  /*b870*/  SHF.R.U64 R15, R4, UR8, R5.reuse ;  /* 0x00000008040f7c19 */ /* 0x100fe40008001205 */
[----:B------:R-:W-:Y:S01]  /*b880*/  SHF.R.U32.HI R4, RZ, UR8, R5 ;  /* 0x00000008ff047c19 */ /* 0x000fe20008011605 */
[----:B------:R-:W-:Y:S01]  /*b890*/  FMUL R6, R6, UR9 ;  /* 0x0000000906067c20 */ /* 0x000fe20008400000 */
[----:B------:R-:W-:-:S02]  /*b8a0*/  ULDC UR8, c[0x0][0x608] ;  /* 0x0001820000087ab9 */ /* 0x000fc40000000800 */
[--C-:B------:R-:W-:Y:S01]  /*b8b0*/  SHF.R.U64 R22, R15, UR8, R4.reuse ;  /* 0x000000080f167c19 */ /* 0x100fe20008001204 */
[----:B------:R0:W1:Y:S01]  /*b8c0*/  F2I.U32.TRUNC.NTZ R24, R6 ;  /* 0x0000000600187305 */ /* 0x000062000020f000 */
[----:B------:R-:W-:Y:S01]  /*b8d0*/  SHF.R.U32.HI R5, RZ, UR8, R4 ;  /* 0x00000008ff057c19 */ /* 0x000fe20008011604 */
[----:B------:R-:W-:-:S03]  /*b8e0*/  ULDC UR8, c[0x0][0x658] ;  /* 0x0001960000087ab9 */ /* 0x000fc60000000800 */
[--C-:B------:R-:W-:Y:S02]  /*b8f0*/  SHF.R.U64 R20, R22, UR8, R5.reuse ;  /* 0x0000000816147c19 */ /* 0x100fe40008001205 */
[----:B------:R-:W-:-:S03]  /*b900*/  SHF.R.U32.HI R23, RZ, UR8, R5 ;  /* 0x00000008ff177c19 */ /* 0x000fc60008011605 */
[----:B------:R-:W-:Y:S02]  /*b910*/  IMAD.MOV.U32 R4, RZ, RZ, R20 ;  /* 0x000000ffff047224 */ /* 0x000fe400078e0014 */
[----:B------:R-:W-:Y:S01]  /*b920*/  IMAD.MOV.U32 R5, RZ, RZ, R23 ;  /* 0x000000ffff057224 */ /* 0x000fe200078e0017 */
[----:B0-----:R-:W-:Y:S06]  /*b930*/  @!P0 BRA `(.L_x_304) ;  /* 0x0000000000288947 */ /* 0x001fec0003800000 */
        /* <DEDUP_REMOVED lines=10> */
.L_x_304:
[----:B------:R-:W-:Y:S01]  /*b9e0*/  ISETP.NE.AND P0, PT, R2, 0x1, PT ;  /* 0x000000010200780c */ /* 0x000fe20003f05270 */
[----:B------:R-:W-:Y:S01]  /*b9f0*/  ULDC UR8, c[0x0][0x648] ;  /* 0x0001920000087ab9 */ /* 0x000fe20000000800 */
[----:B------:R-:W-:Y:S01]  /*ba00*/  LOP3.LUT R22, R22, UR13, RZ, 0xc0, !PT ;  /* 0x0000000d16167c12 */ /* 0x000fe2000f8ec0ff */
[----:B-1----:R-:W-:Y:S01]  /*ba10*/  IMAD.MOV R24, RZ, RZ, -R24 ;  /* 0x000000ffff187224 */ /* 0x002fe200078e0a18 */
[----:B------:R-:W-:Y:S01]  /*ba20*/  SHF.R.U64 R5, R4, UR8, R5 ;  /* 0x0000000804057c19 */ /* 0x000fe20008001205 */
[----:B------:R-:W-:Y:S01]  /*ba30*/  ULDC UR8, c[0x0][0x638] ;  /* 0x00018e0000087ab9 */ /* 0x000fe20000000800 */
[----:B------:R-:W-:Y:S01]  /*ba40*/  LOP3.LUT R15, R15, UR4, RZ, 0xc0, !PT ;  /* 0x000000040f0f7c12 */ /* 0x000fe2000f8ec0ff */
[----:B------:R-:W-:Y:S01]  /*ba50*/  ULDC UR9, c[0x0][0x610] ;  /* 0x0001840000097ab9 */ /* 0x000fe20000000800 */
[----:B------:R-:W-:Y:S02]  /*ba60*/  IMAD.MOV.U32 R4, RZ, RZ, 0x1 ;  /* 0x00000001ff047424 */ /* 0x000fe400078e00ff */
[----:B------:R-:W-:-:S02]  /*ba70*/  IMAD.MOV R7, RZ, RZ, -R5 ;  /* 0x000000ffff077224 */ /* 0x000fc400078e0a05 */
[----:B------:R-:W-:Y:S02]  /*ba80*/  IMAD R5, R5, UR5, R22 ;  /* 0x0000000505057c24 */ /* 0x000fe4000f8e0216 */
[----:B--2---:R-:W-:Y:S02]  /*ba90*/  @P0 IMAD R14, R21, R24, R12 ;  /* 0x00000018150e0224 */ /* 0x004fe400078e020c */
[----:B------:R-:W-:Y:S01]  /*baa0*/  IMAD R20, R7, UR8, R20 ;  /* 0x0000000807147c24 */ /* 0x000fe2000f8e0214 */
[----:B------:R-:W-:Y:S01]  /*bab0*/  ULDC UR8, c[0x0][0x600] ;  /* 0x0001800000087ab9 */ /* 0x000fe20000000800 */
[----:B------:R-:W-:Y:S02]  /*bac0*/  IMAD R14, R5, UR9, R14 ;  /* 0x00000009050e7c24 */ /* 0x000fe4000f8e020e */
[----:B------:R-:W-:-:S05]  /*bad0*/  IMAD R5, R20, UR8, R15 ;  /* 0x0000000814057c24 */ /* 0x000fca000f8e020f */
[----:B------:R-:W-:Y:S02]  /*bae0*/  SEL R6, R5, R14, !P0 ;  /* 0x0000000e05067207 */ /* 0x000fe40004000000 */
[----:B------:R-:W-:-:S07]  /*baf0*/  SEL R12, R14, R5, !P0 ;  /* 0x000000050e0c7207 */ /* 0x000fce0004000000 */
.L_x_302:
[----:B------:R-:W-:Y:S05]  /*bb00*/  BSYNC B1 ;  /* 0x0000000000017941 */ /* 0x000fea0003800000 */
.L_x_301:
[----:B------:R-:W-:-:S13]  /*bb10*/  LOP3.LUT P0, RZ, R4, 0xff, RZ, 0xc0, !PT ;  /* 0x000000ff04ff7812 */ /* 0x000fda000780c0ff */
[----:B------:R-:W-:Y:S05]  /*bb20*/  @P0 BRA `(.L_x_305) ;  /* 0xfffffff400040947 */ /* 0x000fea000383ffff */
[----:B------:R-:W-:Y:S05]  /*bb30*/  BSYNC B0 ;  /* 0x0000000000007941 */ /* 0x000fea0003800000 */
.L_x_294:
[----:B------:R-:W-:-:S03]  /*bb40*/  UMOV UR8, 0xffffffff ;  /* 0xffffffff00087882 */ /* 0x000fc60000000000 */
[----:B------:R-:W-:Y:S05]  /*bb50*/  BRA.DIV UR8, `(.L_x_306) ;  /* 0x0000000608147947 */ /* 0x000fea000b800000 */
[----:B------:R-:W-:-:S13]  /*bb60*/  ELECT P6, URZ, PT ;  /* 0x00000000003f782f */ /* 0x000fda00038c0000 */
.L_x_320:
[----:B------:R-:W-:Y:S04]  /*bb70*/  BSSY B0, `(.L_x_307) ;  /* 0x000002b000007945 */ /* 0x000fe80003800000 */
[----:B------:R-:W-:Y:S05]  /*bb80*/  @!P6 BRA `(.L_x_308) ;  /* 0x0000000000a4e947 */ /* 0x000fea0003800000 */
[----:B------:R-:W-:-:S04]  /*bb90*/  LOP3.LUT R19, R19, 0x2, RZ, 0xfc, !PT ;  /* 0x0000000213137812 */ /* 0x000fc800078efcff */
[----:B------:R-:W-:-:S13]  /*bba0*/  ISETP.NE.AND P0, PT, R19, 0x3, PT ;  /* 0x000000031300780c */ /* 0x000fda0003f05270 */
[----:B------:R-:W-:Y:S05]  /*bbb0*/  @!P0 BRA `(.L_x_309) ;  /* 0x0000000000048947 */ /* 0x000fea0003800000 */
[----:B------:R-:W-:Y:S01]  /*bbc0*/  BPT.TRAP 0x1 ;  /* 0x000000040000795c */ /* 0x000fe20000300000 */
.L_x_309:
[----:B------:R-:W0:Y:S01]  /*bbd0*/  S2R R3, SR_CgaCtaId ;  /* 0x0000000000037919 */ /* 0x000e220000008800 */
[----:B------:R-:W-:Y:S02]  /*bbe0*/  MOV R0, 0x400 ;  /* 0x0000040000007802 */ /* 0x000fe40000000f00 */
[----:B------:R-:W-:Y:S02]  /*bbf0*/  SHF.L.U32 R2, R10, 0x1f, RZ ;  /* 0x0000001f0a027819 */ /* 0x000fe400000006ff */
[----:B0-----:R-:W-:-:S05]  /*bc00*/  LEA R0, R3, R0, 0x18 ;  /* 0x0000000003007211 */ /* 0x001fca00078ec0ff */
[----:B------:R-:W-:-:S04]  /*bc10*/  VIADD R0, R0, 0x20 ;  /* 0x0000002000007836 */ /* 0x000fc80000000000 */
[C---:B------:R-:W-:Y:S02]  /*bc20*/  IMAD R5, R9.reuse, 0x8, R0 ;  /* 0x0000000809057824 */ /* 0x040fe400078e0200 */
[----:B------:R-:W-:Y:S02]  /*bc30*/  VIADD R9, R9, 0x1 ;  /* 0x0000000109097836 */ /* 0x000fe40000000000 */
[----:B------:R-:W0:Y:S03]  /*bc40*/  SYNCS.PHASECHK.TRANS64.TRYWAIT P0, [R5+URZ], R2 ;  /* 0x00000002050075a7 */ /* 0x000e26000800017f */
[----:B------:R-:W-:-:S04]  /*bc50*/  ISETP.NE.AND P1, PT, R9, 0x4, PT ;  /* 0x000000040900780c */ /* 0x000fc80003f25270 */
[----:B------:R-:W-:Y:S02]  /*bc60*/  SEL R3, RZ, 0x1, P1 ;  /* 0x00000001ff037807 */ /* 0x000fe40000800000 */
[----:B------:R-:W-:Y:S02]  /*bc70*/  SEL R9, R9, RZ, P1 ;  /* 0x000000ff09097207 */ /* 0x000fe40000800000 */
[----:B------:R-:W-:-:S03]  /*bc80*/  LOP3.LUT R10, R10, R3, RZ, 0x3c, !PT ;  /* 0x000000030a0a7212 */ /* 0x000fc600078e3cff */
[----:B------:R-:W-:Y:S01]  /*bc90*/  IMAD R7, R9, 0x8, R0 ;  /* 0x0000000809077824 */ /* 0x000fe200078e0200 */
[----:B------:R-:W-:Y:S01]  /*bca0*/  SHF.L.U32 R4, R10, 0x1f, RZ ;  /* 0x0000001f0a047819 */ /* 0x000fe200000006ff */
[----:B0-----:R-:W-:Y:S06]  /*bcb0*/  @!P0 BRA `(.L_x_310) ;  /* 0x0000000000dc8947 */ /* 0x001fec0003800000 */
.L_x_321:
[----:B------:R-:W1:Y:S01]  /*bcc0*/  SYNCS.PHASECHK.TRANS64.TRYWAIT P0, [R7+URZ], R4 ;  /* 0x00000004070075a7 */ /* 0x000e62000800017f */
[----:B0-----:R-:W-:-:S05]  /*bcd0*/  VIADD R2, R9, 0x1 ;  /* 0x0000000109027836 */ /* 0x001fca0000000000 */
[----:B------:R-:W-:-:S04]  /*bce0*/  ISETP.NE.AND P1, PT, R2, 0x4, PT ;  /* 0x000000040200780c */ /* 0x000fc80003f25270 */
[----:B------:R-:W-:Y:S02]  /*bcf0*/  SEL R3, RZ, 0x1, P1 ;  /* 0x00000001ff037807 */ /* 0x000fe40000800000 */
[----:B------:R-:W-:Y:S02]  /*bd00*/  SEL R9, R2, RZ, P1 ;  /* 0x000000ff02097207 */ /* 0x000fe40000800000 */
[----:B------:R-:W-:-:S03]  /*bd10*/  LOP3.LUT R11, R10, R3, RZ, 0x3c, !PT ;  /* 0x000000030a0b7212 */ /* 0x000fc600078e3cff */
[----:B------:R-:W-:Y:S01]  /*bd20*/  IMAD R6, R9, 0x8, R0 ;  /* 0x0000000809067824 */ /* 0x000fe200078e0200 */
[----:B------:R-:W-:Y:S01]  /*bd30*/  SHF.L.U32 R5, R11, 0x1f, RZ ;  /* 0x0000001f0b057819 */ /* 0x000fe200000006ff */
[----:B-1----:R-:W-:Y:S06]  /*bd40*/  @!P0 BRA `(.L_x_311) ;  /* 0x0000000000cc8947 */ /* 0x002fec0003800000 */
.L_x_322:
[----:B------:R-:W1:Y:S01]  /*bd50*/  SYNCS.PHASECHK.TRANS64.TRYWAIT P0, [R6+URZ], R5 ;  /* 0x00000005060075a7 */ /* 0x000e62000800017f */
[----:B------:R-:W-:-:S05]  /*bd60*/  VIADD R2, R9, 0x1 ;  /* 0x0000000109027836 */ /* 0x000fca0000000000 */
[----:B------:R-:W-:-:S04]  /*bd70*/  ISETP.NE.AND P1, PT, R2, 0x4, PT ;  /* 0x000000040200780c */ /* 0x000fc80003f25270 */
[----:B0-----:R-:W-:Y:S02]  /*bd80*/  SEL R4, RZ, 0x1, P1 ;  /* 0x00000001ff047807 */ /* 0x001fe40000800000 */
[----:B------:R-:W-:Y:S02]  /*bd90*/  SEL R3, R2, RZ, P1 ;  /* 0x000000ff02037207 */ /* 0x000fe40000800000 */
[----:B------:R-:W-:Y:S01]  /*bda0*/  LOP3.LUT R4, R11, R4, RZ, 0x3c, !PT ;  /* 0x000000040b047212 */ /* 0x000fe200078e3cff */
[----:B-1----:R-:W-:Y:S06]  /*bdb0*/  @!P0 BRA `(.L_x_312) ;  /* 0x0000000000c48947 */ /* 0x002fec0003800000 */
.L_x_323:
[----:B------:R-:W-:Y:S01]  /*bdc0*/  IMAD R3, R3, 0x8, R0 ;  /* 0x0000000803037824 */ /* 0x000fe200078e0200 */
[----:B------:R-:W-:-:S07]  /*bdd0*/  SHF.L.U32 R0, R4, 0x1f, RZ ;  /* 0x0000001f04007819 */ /* 0x000fce00000006ff */
.L_x_313:
[----:B-1----:R1:W2:Y:S02]  /*bde0*/  SYNCS.PHASECHK.TRANS64.TRYWAIT P0, [R3+URZ], R0 ;  /* 0x00000000030075a7 */ /* 0x0022a4000800017f */
[----:B--2---:R-:W-:Y:S05]  /*bdf0*/  @!P0 NANOSLEEP.SYNCS 0x989680 ;  /* 0x009896800000895d */ /* 0x004fea0003900000 */
[----:B------:R-:W2:Y:S02]  /*be00*/  @!P0 SYNCS.PHASECHK.TRANS64 P0, [R3+URZ], R0 ;  /* 0x00000000030085a7 */ /* 0x000ea4000800007f */
[----:B--2---:R-:W-:Y:S05]  /*be10*/  @!P0 BRA `(.L_x_313) ;  /* 0xfffffffc00f08947 */ /* 0x004fea000383ffff */
.L_x_308:
[----:B------:R-:W-:Y:S05]  /*be20*/  BSYNC B0 ;  /* 0x0000000000007941 */ /* 0x000fea0003800000 */
.L_x_307:
[----:B------:R-:W-:Y:S05]  /*be30*/  EXIT ;  /* 0x000000000000794d */ /* 0x000fea0003800000 */
.L_x_21:
[----:B---3--:R3:W4:Y:S02]  /*be40*/  SYNCS.PHASECHK.TRANS64.TRYWAIT P1, [R3+URZ], R0 ;  /* 0x00000000030075a7 */ /* 0x008724000802017f */
[----:B----4-:R-:W-:Y:S05]  /*be50*/  @!P1 NANOSLEEP.SYNCS 0x989680 ;  /* 0x009896800000995d */ /* 0x010fea0003900000 */
[----:B------:R-:W4:Y:S02]  /*be60*/  @!P1 SYNCS.PHASECHK.TRANS64 P1, [R3+URZ], R0 ;  /* 0x00000000030095a7 */ /* 0x000f24000802007f */
[----:B----4-:R-:W-:Y:S05]  /*be70*/  @!P1 BRA `(.L_x_21) ;  /* 0xfffffffc00f09947 */ /* 0x010fea000383ffff */
[----:B------:R-:W-:Y:S05]  /*be80*/  BRA `(.L_x_20) ;  /* 0xffffff5400a47947 */ /* 0x000fea000383ffff */
.L_x_26:
[----:B-1----:R1:W2:Y:S02]  /*be90*/  SYNCS.PHASECHK.TRANS64.TRYWAIT P1, [R5+URZ], R4 ;  /* 0x00000004050075a7 */ /* 0x0022a4000802017f */
[----:B--2---:R-:W-:Y:S05]  /*bea0*/  @!P1 NANOSLEEP.SYNCS 0x989680 ;  /* 0x009896800000995d */ /* 0x004fea0003900000 */
[----:B------:R-:W2:Y:S02]  /*beb0*/  @!P1 SYNCS.PHASECHK.TRANS64 P1, [R5+URZ], R4 ;  /* 0x00000004050095a7 */ /* 0x000ea4000802007f */
[----:B--2---:R-:W-:Y:S05]  /*bec0*/  @!P1 BRA `(.L_x_26) ;  /* 0xfffffffc00f09947 */ /* 0x004fea000383ffff */
[----:B------:R-:W-:Y:S05]  /*bed0*/  BRA `(.L_x_25) ;  /* 0xffffff5c00207947 */ /* 0x000fea000383ffff */
.L_x_295:
[----:B------:R-:W-:Y:S01]  /*bee0*/  BSSY B1, `(.L_x_314) ;  /* 0x0000006000017945 */ /* 0x000fe20003800000 */
[----:B------:R-:W-:-:S07]  /*bef0*/  IMAD.MOV.U32 R15, RZ, RZ, -0x1 ;  /* 0xffffffffff0f7424 */ /* 0x000fce00078e00ff */
[----:B------:R-:W-:Y:S05]  /*bf00*/  WARPSYNC.COLLECTIVE R15, `(.L_x_315) ;  /* 0x000000000f0c7348 */ /* 0x000fea0003c00000 */
[----:B------:R-:W-:Y:S02]  /*bf10*/  ELECT P6, UR62, PT ;  /* 0x00000000003e782f */ /* 0x000fe400038c0000 */
[----:B------:R-:W-:Y:S01]  /*bf20*/  MOV R14, UR62 ;  /* 0x0000003e000e7c02 */ /* 0x000fe20008000f00 */
[----:B------:R-:W-:Y:S10]  /*bf30*/  ENDCOLLECTIVE ;  /* 0x000000000000791b */ /* 0x000ff40003800000 */
.L_x_315:
[----:B------:R-:W-:Y:S05]  /*bf40*/  BSYNC B1 ;  /* 0x0000000000017941 */ /* 0x000fea0003800000 */
.L_x_314:
[----:B------:R-:W-:Y:S05]  /*bf50*/  BRA `(.L_x_316) ;  /* 0xfffffff000047947 */ /* 0x000fea000383ffff */
.L_x_298:
[----:B-1----:R1:W2:Y:S02]  /*bf60*/  SYNCS.PHASECHK.TRANS64.TRYWAIT P0, [R20+URZ+0x20], R7 ;  /* 0x00002007140075a7 */ /* 0x0022a4000800017f */
[----:B--2---:R-:W-:Y:S05]  /*bf70*/  @!P0 NANOSLEEP.SYNCS 0x989680 ;  /* 0x009896800000895d */ /* 0x004fea0003900000 */
[----:B------:R-:W2:Y:S02]  /*bf80*/  @!P0 SYNCS.PHASECHK.TRANS64 P0, [R20+URZ+0x20], R7 ;  /* 0x00002007140085a7 */ /* 0x000ea4000800007f */
[----:B--2---:R-:W-:Y:S05]  /*bf90*/  @!P0 BRA `(.L_x_298) ;  /* 0xfffffffc00f08947 */ /* 0x004fea000383ffff */
[----:B------:R-:W-:Y:S05]  /*bfa0*/  BRA `(.L_x_317) ;  /* 0xfffffff000407947 */ /* 0x000fea000383ffff */
.L_x_306:
[----:B------:R-:W-:Y:S01]  /*bfb0*/  BSSY B0, `(.L_x_318) ;  /* 0x0000006000007945 */ /* 0x000fe20003800000 */
[----:B------:R-:W-:-:S07]  /*bfc0*/  IMAD.MOV.U32 R15, RZ, RZ, -0x1 ;  /* 0xffffffffff0f7424 */ /* 0x000fce00078e00ff */
[----:B------:R-:W-:Y:S05]  /*bfd0*/  WARPSYNC.COLLECTIVE R15, `(.L_x_319) ;  /* 0x000000000f0c7348 */ /* 0x000fea0003c00000 */
[----:B------:R-:W-:Y:S02]  /*bfe0*/  ELECT P6, UR62, PT ;  /* 0x00000000003e782f */ /* 0x000fe400038c0000 */
[----:B------:R-:W-:Y:S01]  /*bff0*/  MOV R14, UR62 ;  /* 0x0000003e000e7c02 */ /* 0x000fe20008000f00 */
[----:B------:R-:W-:Y:S10]  /*c000*/  ENDCOLLECTIVE ;  /* 0x000000000000791b */ /* 0x000ff40003800000 */
.L_x_319:
[----:B------:R-:W-:Y:S05]  /*c010*/  BSYNC B0 ;  /* 0x0000000000007941 */ /* 0x000fea0003800000 */
.L_x_318:
[----:B------:R-:W-:Y:S05]  /*c020*/  BRA `(.L_x_320) ;  /* 0xfffffff800d07947 */ /* 0x000fea000383ffff */
.L_x_310:
[----:B0-----:R0:W1:Y:S02]  /*c030*/  SYNCS.PHASECHK.TRANS64.TRYWAIT P0, [R5+URZ], R2 ;  /* 0x00000002050075a7 */ /* 0x001064000800017f */
[----:B-1----:R-:W-:Y:S05]  /*c040*/  @!P0 NANOSLEEP.SYNCS 0x989680 ;  /* 0x009896800000895d */ /* 0x002fea0003900000 */
[----:B------:R-:W1:Y:S02]  /*c050*/  @!P0 SYNCS.PHASECHK.TRANS64 P0, [R5+URZ], R2 ;  /* 0x00000002050085a7 */ /* 0x000e64000800007f */
[----:B-1----:R-:W-:Y:S05]  /*c060*/  @!P0 BRA `(.L_x_310) ;  /* 0xfffffffc00f08947 */ /* 0x002fea000383ffff */
[----:B------:R-:W-:Y:S05]  /*c070*/  BRA `(.L_x_321) ;  /* 0xfffffffc00107947 */ /* 0x000fea000383ffff */
.L_x_311:
[----:B0-----:R0:W1:Y:S02]  /*c080*/  SYNCS.PHASECHK.TRANS64.TRYWAIT P0, [R7+URZ], R4 ;  /* 0x00000004070075a7 */ /* 0x001064000800017f */
[----:B-1----:R-:W-:Y:S05]  /*c090*/  @!P0 NANOSLEEP.SYNCS 0x989680 ;  /* 0x009896800000895d */ /* 0x002fea0003900000 */
[----:B------:R-:W1:Y:S02]  /*c0a0*/  @!P0 SYNCS.PHASECHK.TRANS64 P0, [R7+URZ], R4 ;  /* 0x00000004070085a7 */ /* 0x000e64000800007f */
[----:B-1----:R-:W-:Y:S05]  /*c0b0*/  @!P0 BRA `(.L_x_311) ;  /* 0xfffffffc00f08947 */ /* 0x002fea000383ffff */
[----:B------:R-:W-:Y:S05]  /*c0c0*/  BRA `(.L_x_322) ;  /* 0xfffffffc00207947 */ /* 0x000fea000383ffff */
.L_x_312:
[----:B0-----:R0:W1:Y:S02]  /*c0d0*/  SYNCS.PHASECHK.TRANS64.TRYWAIT P0, [R6+URZ], R5 ;  /* 0x00000005060075a7 */ /* 0x001064000800017f */
[----:B-1----:R-:W-:Y:S05]  /*c0e0*/  @!P0 NANOSLEEP.SYNCS 0x989680 ;  /* 0x009896800000895d */ /* 0x002fea0003900000 */
[----:B------:R-:W1:Y:S02]  /*c0f0*/  @!P0 SYNCS.PHASECHK.TRANS64 P0, [R6+URZ], R5 ;  /* 0x00000005060085a7 */ /* 0x000e64000800007f */
[----:B-1----:R-:W-:Y:S05]  /*c100*/  @!P0 BRA `(.L_x_312) ;  /* 0xfffffffc00f08947 */ /* 0x002fea000383ffff */
[----:B------:R-:W-:Y:S05]  /*c110*/  BRA `(.L_x_323) ;  /* 0xfffffffc00287947 */ /* 0x000fea000383ffff */
.L_x_324:
[----:B------:R-:W-:-:S00]  /*c120*/  BRA `(.L_x_324) ;  /* 0xfffffffc00fc7947 */ /* 0x000fc0000383ffff */
[----:B------:R-:W-:-:S00]  /*c130*/  NOP ;  /* 0x0000000000007918 */ /* 0x000fc00000000000 */
        /* <DEDUP_REMOVED lines=12> */
.L_x_325:


//--------------------- .nv.global.init           --------------------------
	.section	.nv.global.init,"aw",@progbits
.nv.global.init:
	.type		$str$22,@object
	.size		$str$22,($str$23 - $str$22)
$str$22:
        /*0000*/ 	.byte	0x6b, 0x5f, 0x74, 0x69, 0x6c, 0x65, 0x5f, 0x63, 0x6f, 0x75, 0x6e, 0x74, 0x20, 0x3e, 0x3d, 0x20
        /*0010*/ 	.byte	0x31, 0x00
	.type		$str$23,@object
	.size		$str$23,(__unnamed_1 - $str$23)
$str$23:
        /*0012*/ 	.byte	0x2f, 0x74, 0x6d, 0x70, 0x2f, 0x63, 0x75, 0x74, 0x6c, 0x61, 0x73, 0x73, 0x5f, 0x73, 0x77, 0x65
        /*0022*/ 	.byte	0x65, 0x70, 0x5f, 0x73, 0x72, 0x63, 0x2f, 0x69, 0x6e, 0x63, 0x6c, 0x75, 0x64, 0x65, 0x2f, 0x63
        /*0032*/ 	.byte	0x75, 0x74, 0x6c, 0x61, 0x73, 0x73, 0x2f, 0x67, 0x65, 0x6d, 0x6d, 0x2f, 0x63, 0x6f, 0x6c, 0x6c
        /*0042*/ 	.byte	0x65, 0x63, 0x74, 0x69, 0x76, 0x65, 0x2f, 0x73, 0x6d, 0x39, 0x30, 0x5f, 0x6d, 0x6d, 0x61, 0x5f
        /*0052*/ 	.byte	0x74, 0x6d, 0x61, 0x5f, 0x67, 0x6d, 0x6d, 0x61, 0x5f, 0x73, 0x73, 0x5f, 0x77, 0x61, 0x72, 0x70
        /*0062*/ 	.byte	0x73, 0x70, 0x65, 0x63, 0x69, 0x61, 0x6c, 0x69, 0x7a, 0x65, 0x64, 0x2e, 0x68, 0x70, 0x70, 0x00
	.type		__unnamed_1,@object
	.size		__unnamed_1,(.L_0 - __unnamed_1)
__unnamed_1:
        /*0072*/ 	.byte	0x76, 0x6f, 0x69, 0x64, 0x20, 0x63, 0x75, 0x74, 0x6c, 0x61, 0x73, 0x73, 0x3a, 0x3a, 0x67, 0x65
        /* <DEDUP_REMOVED lines=181> */
        /*0bd2*/ 	.byte	0x3a, 0x69, 0x64, 0x65, 0x6e, 0x74, 0x69, 0x74, 0x79, 0x5d, 0x00
.L_0:


//--------------------- .nv.shared._ZN7cutlass13device_kernelINS_4gemm6kernel13GemmUniversalIN4cute5tupleIJiiiiEEENS1_10collective13CollectiveMmaINS1_34MainloopSm90TmaGmmaWarpSpecializedILi4ENS5_IJNS4_1CILi2EEESB_NSA_ILi1EEEEEENS1_35KernelTmaWarpSpecializedCooperativeEEENS5_IJNSA_ILi128EEENSA_ILi256EEESG_EEENS_10bfloat16_tENS5_IJlSC_lEEESJ_SK_NS4_8TiledMMAINS4_8MMA_AtomIJNS4_4SM904GMMA28MMA_64x256x16_F32BF16BF16_SSILNSO_5MajorE0ELSQ_0ELNSO_7ScaleInE1ELSR_1EEEEEENS4_6LayoutINS5_IJSB_SC_SC_EEENS5_IJSC_NSA_ILi0EEESW_EEEEENS5_IJNS4_10UnderscoreESZ_SZ_EEEEENS4_23SM90_TMA_LOAD_MULTICASTENS4_14ComposedLayoutINS4_7SwizzleILi3ELi4ELi3EEENS4_18smem_ptr_flag_bitsILi16EEENSU_INS5_IJNSA_ILi8EEENSA_ILi64EEEEEENS5_IJS19_SC_EEEEEEEvNS4_8identityES12_S1D_vS1E_EENS_8epilogue10collective6detail29Sm90TmaWarpSpecializedAdapterINS1H_15DefaultEpilogueISJ_SK_SK_NS1G_6thread17LinearCombinationISJ_Li1EffLNS1L_9ScaleType4KindE0ELNS_15FloatRoundStyleE2ESJ_EENS1_15EpilogueDefaultEEEEEvvEEEEvNT_6ParamsE --------------------------
	.section	.nv.shared._ZN7cutlass13device_kernelINS_4gemm6kernel13GemmUniversalIN4cute5tupleIJiiiiEEENS1_10collective13CollectiveMmaINS1_34MainloopSm90TmaGmmaWarpSpecializedILi4ENS5_IJNS4_1CILi2EEESB_NSA_ILi1EEEEEENS1_35KernelTmaWarpSpecializedCooperativeEEENS5_IJNSA_ILi128EEENSA_ILi256EEESG_EEENS_10bfloat16_tENS5_IJlSC_lEEESJ_SK_NS4_8TiledMMAINS4_8MMA_AtomIJNS4_4SM904GMMA28MMA_64x256x16_F32BF16BF16_SSILNSO_5MajorE0ELSQ_0ELNSO_7ScaleInE1ELSR_1EEEEEENS4_6LayoutINS5_IJSB_SC_SC_EEENS5_IJSC_NSA_ILi0EEESW_EEEEENS5_IJNS4_10UnderscoreESZ_SZ_EEEEENS4_23SM90_TMA_LOAD_MULTICASTENS4_14ComposedLayoutINS4_7SwizzleILi3ELi4ELi3EEENS4_18smem_ptr_flag_bitsILi16EEENSU_INS5_IJNSA_ILi8EEENSA_ILi64EEEEEENS5_IJS19_SC_EEEEEEEvNS4_8identityES12_S1D_vS1E_EENS_8epilogue10collective6detail29Sm90TmaWarpSpecializedAdapterINS1H_15DefaultEpilogueISJ_SK_SK_NS1G_6thread17LinearCombinationISJ_Li1EffLNS1L_9ScaleType4KindE0ELNS_15FloatRoundStyleE2ESJ_EENS1_15EpilogueDefaultEEEEEvvEEEEvNT_6ParamsE,"aw",@nobits
	.sectionflags	@""
	.align	16
	.zero		1024


//--------------------- .nv.shared.reserved.0     --------------------------
	.section	.nv.shared.reserved.0,"aw",@nobits
	.weak		__nv_reservedSMEM_offset_0_alias
	.size		__nv_reservedSMEM_offset_0_alias, 0, 0
	.other		__nv_reservedSMEM_offset_0_alias,@"STO_CUDA_RESERVED_SHARED STV_DEFAULT"
__nv_reservedSMEM_offset_0_alias:
	.zero		0


//--------------------- .nv.global                --------------------------
	.section	.nv.global,"aw",@nobits
.nv.global:
	.type		_ZN39_INTERNAL_c579e81b_4_k_cu_7d50377a_37624cute1_E,@object
	.size		_ZN39_INTERNAL_c579e81b_4_k_cu_7d50377a_37624cute1_E,(_ZN39_INTERNAL_c579e81b_4_k_cu_7d50377a_37624cuda3std3__45__cpo6cbeginE - _ZN39_INTERNAL_c579e81b_4_k_cu_7d50377a_37624cute1_E)
_ZN39_INTERNAL_c579e81b_4_k_cu_7d50377a_37624cute1_E:
	.zero		1
	.type		_ZN39_INTERNAL_c579e81b_4_k_cu_7d50377a_37624cuda3std3__45__cpo6cbeginE,@object
	.size		_ZN39_INTERNAL_c579e81b_4_k_cu_7d50377a_37624cuda3std3__45__cpo6cbeginE,(_ZN39_INTERNAL_c579e81b_4_k_cu_7d50377a_37624cuda3std3__48in_placeE - _ZN39_INTERNAL_c579e81b_4_k_cu_7d50377a_37624cuda3std3__45__cpo6cbeginE)
_ZN39_INTERNAL_c579e81b_4_k_cu_7d50377a_37624cuda3std3__45__cpo6cbeginE:
	.zero		1
	.type		_ZN39_INTERNAL_c579e81b_4_k_cu_7d50377a_37624cuda3std3__48in_placeE,@object
	.size		_ZN39_INTERNAL_c579e81b_4_k_cu_7d50377a_37624cuda3std3__48in_placeE,(_ZN39_INTERNAL_c579e81b_4_k_cu_7d50377a_37624cuda3std6ranges3__45__cpo9iter_moveE - _ZN39_INTERNAL_c579e81b_4_k_cu_7d50377a_37624cuda3std3__48in_placeE)
_ZN39_INTERNAL_c579e81b_4_k_cu_7d50377a_37624cuda3std3__48in_placeE:
	.zero		1
	.type		_ZN39_INTERNAL_c579e81b_4_k_cu_7d50377a_37624cuda3std6ranges3__45__cpo9iter_moveE,@object
	.size		_ZN39_INTERNAL_c579e81b_4_k_cu_7d50377a_37624cuda3std6ranges3__45__cpo9iter_moveE,(_ZN39_INTERNAL_c579e81b_4_k_cu_7d50377a_37624cuda3std3__45__cpo5beginE - _ZN39_INTERNAL_c579e81b_4_k_cu_7d50377a_37624cuda3std6ranges3__45__cpo9iter_moveE)
_ZN39_INTERNAL_c579e81b_4_k_cu_7d50377a_37624cuda3std6ranges3__45__cpo9iter_moveE:
	.zero		1
	.type		_ZN39_INTERNAL_c579e81b_4_k_cu_7d50377a_37624cuda3std3__45__cpo5beginE,@object
	.size		_ZN39_INTERNAL_c579e81b_4_k_cu_7d50377a_37624cuda3std3__45__cpo5beginE,(_ZN39_INTERNAL_c579e81b_4_k_cu_7d50377a_37624cuda3std3__441_GLOBAL__N__c579e81b_4_k_cu_7d50377a_37626ignoreE - _ZN39_INTERNAL_c579e81b_4_k_cu_7d50377a_37624cuda3std3__45__cpo5beginE)
_ZN39_INTERNAL_c579e81b_4_k_cu_7d50377a_37624cuda3std3__45__cpo5beginE:
	.zero		1
	.type		_ZN39_INTERNAL_c579e81b_4_k_cu_7d50377a_37624cuda3std3__441_GLOBAL__N__c579e81b_4_k_cu_7d50377a_37626ignoreE,@object
	.size		_ZN39_INTERNAL_c579e81b_4_k_cu_7d50377a_37624cuda3std3__441_GLOBAL__N__c579e81b_4_k_cu_7d50377a_37626ignoreE,(_ZN39_INTERNAL_c579e81b_4_k_cu_7d50377a_37624cute7productE - _ZN39_INTERNAL_c579e81b_4_k_cu_7d50377a_37624cuda3std3__441_GLOBAL__N__c579e81b_4_k_cu_7d50377a_37626ignoreE)
_ZN39_INTERNAL_c579e81b_4_k_cu_7d50377a_37624cuda3std3__441_GLOBAL__N__c579e81b_4_k_cu_7d50377a_37626ignoreE:
	.zero		1
	.type		_ZN39_INTERNAL_c579e81b_4_k_cu_7d50377a_37624cute7productE,@object
	.size		_ZN39_INTERNAL_c579e81b_4_k_cu_7d50377a_37624cute7productE,(_ZN39_INTERNAL_c579e81b_4_k_cu_7d50377a_37624cuda3std3__45__cpo3endE - _ZN39_INTERNAL_c579e81b_4_k_cu_7d50377a_37624cute7productE)
_ZN39_INTERNAL_c579e81b_4_k_cu_7d50377a_37624cute7productE:
	.zero		1
	.type		_ZN39_INTERNAL_c579e81b_4_k_cu_7d50377a_37624cuda3std3__45__cpo3endE,@object
	.size		_ZN39_INTERNAL_c579e81b_4_k_cu_7d50377a_37624cuda3std3__45__cpo3endE,(_ZN39_INTERNAL_c579e81b_4_k_cu_7d50377a_37624cuda3std3__419piecewise_constructE - _ZN39_INTERNAL_c579e81b_4_k_cu_7d50377a_37624cuda3std3__45__cpo3endE)
_ZN39_INTERNAL_c579e81b_4_k_cu_7d50377a_37624cuda3std3__45__cpo3endE:
	.zero		1
	.type		_ZN39_INTERNAL_c579e81b_4_k_cu_7d50377a_37624cuda3std3__419piecewise_constructE,@object
	.size		_ZN39_INTERNAL_c579e81b_4_k_cu_7d50377a_37624cuda3std3__419piecewise_constructE,(_ZN39_INTERNAL_c579e81b_4_k_cu_7d50377a_37624cuda3std3__45__cpo4cendE - _ZN39_INTERNAL_c579e81b_4_k_cu_7d50377a_37624cuda3std3__419piecewise_constructE)
_ZN39_INTERNAL_c579e81b_4_k_cu_7d50377a_37624cuda3std3__419piecewise_constructE:
	.zero		1
	.type		_ZN39_INTERNAL_c579e81b_4_k_cu_7d50377a_37624cuda3std3__45__cpo4cendE,@object
	.size		_ZN39_INTERNAL_c579e81b_4_k_cu_7d50377a_37624cuda3std3__45__cpo4cendE,(_ZN39_INTERNAL_c579e81b_4_k_cu_7d50377a_37624cuda3std6ranges3__45__cpo4swapE - _ZN39_INTERNAL_c579e81b_4_k_cu_7d50377a_37624cuda3std3__45__cpo4cendE)
_ZN39_INTERNAL_c579e81b_4_k_cu_7d50377a_37624cuda3std3__45__cpo4cendE:
	.zero		1
	.type		_ZN39_INTERNAL_c579e81b_4_k_cu_7d50377a_37624cuda3std6ranges3__45__cpo4swapE,@object
	.size		_ZN39_INTERNAL_c579e81b_4_k_cu_7d50377a_37624cuda3std6ranges3__45__cpo4swapE,(.L_8 - _ZN39_INTERNAL_c579e81b_4_k_cu_7d50377a_37624cuda3std6ranges3__45__cpo4swapE)
_ZN39_INTERNAL_c579e81b_4_k_cu_7d50377a_37624cuda3std6ranges3__45__cpo4swapE:
	.zero		1
.L_8:


//--------------------- .nv.constant0._ZN7cutlass13device_kernelINS_4gemm6kernel13GemmUniversalIN4cute5tupleIJiiiiEEENS1_10collective13CollectiveMmaINS1_34MainloopSm90TmaGmmaWarpSpecializedILi4ENS5_IJNS4_1CILi2EEESB_NSA_ILi1EEEEEENS1_35KernelTmaWarpSpecializedCooperativeEEENS5_IJNSA_ILi128EEENSA_ILi256EEESG_EEENS_10bfloat16_tENS5_IJlSC_lEEESJ_SK_NS4_8TiledMMAINS4_8MMA_AtomIJNS4_4SM904GMMA28MMA_64x256x16_F32BF16BF16_SSILNSO_5MajorE0ELSQ_0ELNSO_7ScaleInE1ELSR_1EEEEEENS4_6LayoutINS5_IJSB_SC_SC_EEENS5_IJSC_NSA_ILi0EEESW_EEEEENS5_IJNS4_10UnderscoreESZ_SZ_EEEEENS4_23SM90_TMA_LOAD_MULTICASTENS4_14ComposedLayoutINS4_7SwizzleILi3ELi4ELi3EEENS4_18smem_ptr_flag_bitsILi16EEENSU_INS5_IJNSA_ILi8EEENSA_ILi64EEEEEENS5_IJS19_SC_EEEEEEEvNS4_8identityES12_S1D_vS1E_EENS_8epilogue10collective6detail29Sm90TmaWarpSpecializedAdapterINS1H_15DefaultEpilogueISJ_SK_SK_NS1G_6thread17LinearCombinationISJ_Li1EffLNS1L_9ScaleType4KindE0ELNS_15FloatRoundStyleE2ESJ_EENS1_15EpilogueDefaultEEEEEvvEEEEvNT_6ParamsE --------------------------
	.section	.nv.constant0._ZN7cutlass13device_kernelINS_4gemm6kernel13GemmUniversalIN4cute5tupleIJiiiiEEENS1_10collective13CollectiveMmaINS1_34MainloopSm90TmaGmmaWarpSpecializedILi4ENS5_IJNS4_1CILi2EEESB_NSA_ILi1EEEEEENS1_35KernelTmaWarpSpecializedCooperativeEEENS5_IJNSA_ILi128EEENSA_ILi256EEESG_EEENS_10bfloat16_tENS5_IJlSC_lEEESJ_SK_NS4_8TiledMMAINS4_8MMA_AtomIJNS4_4SM904GMMA28MMA_64x256x16_F32BF16BF16_SSILNSO_5MajorE0ELSQ_0ELNSO_7ScaleInE1ELSR_1EEEEEENS4_6LayoutINS5_IJSB_SC_SC_EEENS5_IJSC_NSA_ILi0EEESW_EEEEENS5_IJNS4_10UnderscoreESZ_SZ_EEEEENS4_23SM90_TMA_LOAD_MULTICASTENS4_14ComposedLayoutINS4_7SwizzleILi3ELi4ELi3EEENS4_18smem_ptr_flag_bitsILi16EEENSU_INS5_IJNSA_ILi8EEENSA_ILi64EEEEEENS5_IJS19_SC_EEEEEEEvNS4_8identityES12_S1D_vS1E_EENS_8epilogue10collective6detail29Sm90TmaWarpSpecializedAdapterINS1H_15DefaultEpilogueISJ_SK_SK_NS1G_6thread17LinearCombinationISJ_Li1EffLNS1L_9ScaleType4KindE0ELNS_15FloatRoundStyleE2ESJ_EENS1_15EpilogueDefaultEEEEEvvEEEEvNT_6ParamsE,"a",@progbits
	.sectionflags	@""
	.align	4
.nv.constant0._ZN7cutlass13device_kernelINS_4gemm6kernel13GemmUniversalIN4cute5tupleIJiiiiEEENS1_10collective13CollectiveMmaINS1_34MainloopSm90TmaGmmaWarpSpecializedILi4ENS5_IJNS4_1CILi2EEESB_NSA_ILi1EEEEEENS1_35KernelTmaWarpSpecializedCooperativeEEENS5_IJNSA_ILi128EEENSA_ILi256EEESG_EEENS_10bfloat16_tENS5_IJlSC_lEEESJ_SK_NS4_8TiledMMAINS4_8MMA_AtomIJNS4_4SM904GMMA28MMA_64x256x16_F32BF16BF16_SSILNSO_5MajorE0ELSQ_0ELNSO_7ScaleInE1ELSR_1EEEEEENS4_6LayoutINS5_IJSB_SC_SC_EEENS5_IJSC_NSA_ILi0EEESW_EEEEENS5_IJNS4_10UnderscoreESZ_SZ_EEEEENS4_23SM90_TMA_LOAD_MULTICASTENS4_14ComposedLayoutINS4_7SwizzleILi3ELi4ELi3EEENS4_18smem_ptr_flag_bitsILi16EEENSU_INS5_IJNSA_ILi8EEENSA_ILi64EEEEEENS5_IJS19_SC_EEEEEEEvNS4_8identityES12_S1D_vS1E_EENS_8epilogue10collective6detail29Sm90TmaWarpSpecializedAdapterINS1H_15DefaultEpilogueISJ_SK_SK_NS1G_6thread17LinearCombinationISJ_Li1EffLNS1L_9ScaleType4KindE0ELNS_15FloatRoundStyleE2ESJ_EENS1_15EpilogueDefaultEEEEEvvEEEEvNT_6ParamsE:
	.zero		1664


//--------------------- SYMBOLS --------------------------

	.type		.nv.reservedSmem.offset0,@object
	.size		.nv.reservedSmem.offset0,0x4
	.type		__assertfail,@function
